//
// Generated by NVIDIA NVVM Compiler
//
// Compiler Build ID: CL-36424714
// Cuda compilation tools, release 13.0, V13.0.88
// Based on NVVM 20.0.0
//

.version 9.0
.target sm_100
.address_size 64

	// .globl	mydwconv_kernel0
// _ZZ16mydwconv_kernel0E18PaddedInput_shared has been demoted
// _ZZ16mydwconv_kernel0E13kernel_shared has been demoted

.visible .entry mydwconv_kernel0(
	.param .u64 .ptr .align 1 mydwconv_kernel0_param_0,
	.param .u64 .ptr .align 1 mydwconv_kernel0_param_1,
	.param .u64 .ptr .align 1 mydwconv_kernel0_param_2
)
.maxntid 4
{
	.local .align 16 .b8 	__local_depot0[3584];
	.reg .b64 	%SP;
	.reg .b64 	%SPL;
	.reg .pred 	%p<17>;
	.reg .b16 	%rs<45>;
	.reg .b32 	%r<89>;
	.reg .b32 	%f<359>;
	.reg .b64 	%rd<29>;
	// demoted variable
	.shared .align 4 .b8 _ZZ16mydwconv_kernel0E18PaddedInput_shared[23040];
	// demoted variable
	.shared .align 4 .b8 _ZZ16mydwconv_kernel0E13kernel_shared[72];
	mov.u64 	%SPL, __local_depot0;
	ld.param.u64 	%rd13, [mydwconv_kernel0_param_0];
	ld.param.u64 	%rd11, [mydwconv_kernel0_param_1];
	cvta.to.global.u64 	%rd1, %rd13;
	add.u64 	%rd2, %SPL, 0;
	mov.b32 	%r83, 0;
$L__BB0_1:
	shl.b32 	%r29, %r83, 3;
	mul.wide.u32 	%rd15, %r29, 4;
	add.s64 	%rd16, %rd2, %rd15;
	mov.f32 	%f23, 0f00000000;
	st.local.v4.f32 	[%rd16], {%f23, %f23, %f23, %f23};
	st.local.v4.f32 	[%rd16+512], {%f23, %f23, %f23, %f23};
	st.local.v4.f32 	[%rd16+1024], {%f23, %f23, %f23, %f23};
	st.local.v4.f32 	[%rd16+1536], {%f23, %f23, %f23, %f23};
	st.local.v4.f32 	[%rd16+2048], {%f23, %f23, %f23, %f23};
	st.local.v4.f32 	[%rd16+2560], {%f23, %f23, %f23, %f23};
	st.local.v4.f32 	[%rd16+3072], {%f23, %f23, %f23, %f23};
	st.local.v4.f32 	[%rd16+16], {%f23, %f23, %f23, %f23};
	st.local.v4.f32 	[%rd16+528], {%f23, %f23, %f23, %f23};
	st.local.v4.f32 	[%rd16+1040], {%f23, %f23, %f23, %f23};
	st.local.v4.f32 	[%rd16+1552], {%f23, %f23, %f23, %f23};
	st.local.v4.f32 	[%rd16+2064], {%f23, %f23, %f23, %f23};
	st.local.v4.f32 	[%rd16+2576], {%f23, %f23, %f23, %f23};
	st.local.v4.f32 	[%rd16+3088], {%f23, %f23, %f23, %f23};
	add.s32 	%r83, %r83, 1;
	setp.ne.s32 	%p1, %r83, 16;
	@%p1 bra 	$L__BB0_1;
	mov.u32 	%r31, %ctaid.x;
	mul.hi.u32 	%r32, %r31, -1840700269;
	shr.u32 	%r33, %r32, 2;
	mul.lo.s32 	%r34, %r33, 7;
	sub.s32 	%r35, %r31, %r34;
	shl.b32 	%r3, %r35, 2;
	mov.u32 	%r4, %tid.x;
	shr.u32 	%r5, %r4, 1;
	xor.b32  	%r6, %r3, 29;
	shr.u32 	%r36, %r32, 8;
	mul.lo.s32 	%r7, %r36, 1605632;
	mul.lo.s32 	%r37, %r36, 448;
	sub.s32 	%r38, %r31, %r37;
	cvt.u16.u32 	%rs6, %r38;
	mul.hi.u16 	%rs1, %rs6, 9363;
	mul.wide.u16 	%r8, %rs1, 1568;
	mul.lo.s32 	%r9, %r35, 112;
	or.b32  	%r39, %r7, %r9;
	add.s32 	%r40, %r39, %r8;
	add.s32 	%r10, %r40, -29;
	mov.b32 	%r84, 0;
$L__BB0_3:
	cvt.u16.u32 	%rs2, %r84;
	mul.hi.u16 	%rs7, %rs2, 11651;
	shr.u16 	%rs8, %rs7, 3;
	mul.lo.s16 	%rs9, %rs8, 45;
	sub.s16 	%rs10, %rs2, %rs9;
	shl.b16 	%rs11, %rs10, 1;
	cvt.u32.u16 	%r41, %rs11;
	or.b32  	%r42, %r5, %r41;
	cvt.u16.u32 	%rs12, %r42;
	mul.lo.s16 	%rs13, %rs12, 137;
	shr.u16 	%rs14, %rs13, 11;
	cvt.u32.u16 	%r43, %rs14;
	and.b32  	%r12, %r43, 255;
	or.b32  	%r44, %r3, %r12;
	setp.eq.s32 	%p2, %r44, 0;
	setp.le.u32 	%p3, %r6, %r12;
	or.pred  	%p4, %p2, %p3;
	mov.f32 	%f357, 0f00000000;
	@%p4 bra 	$L__BB0_6;
	shl.b32 	%r46, %r84, 2;
	or.b32  	%r47, %r46, %r4;
	cvt.u16.u32 	%rs16, %r47;
	mul.hi.u16 	%rs17, %rs16, -30583;
	shr.u16 	%rs18, %rs17, 4;
	mul.lo.s16 	%rs19, %rs18, 30;
	sub.s16 	%rs3, %rs16, %rs19;
	add.s16 	%rs20, %rs3, -1;
	setp.gt.u16 	%p5, %rs20, 27;
	@%p5 bra 	$L__BB0_6;
	cvt.u32.u16 	%r48, %rs3;
	shr.u16 	%rs22, %rs7, 4;
	cvt.u32.u16 	%r49, %rs22;
	mul.lo.s16 	%rs23, %rs22, 90;
	sub.s16 	%rs24, %rs2, %rs23;
	setp.gt.u16 	%p6, %rs24, 44;
	selp.b32 	%r50, 784, 0, %p6;
	mad.lo.s32 	%r51, %r49, 100352, %r10;
	add.s32 	%r52, %r51, %r50;
	add.s32 	%r53, %r52, %r48;
	mad.lo.s32 	%r54, %r12, 28, %r53;
	mul.wide.s32 	%rd17, %r54, 4;
	add.s64 	%rd18, %rd1, %rd17;
	ld.global.nc.f32 	%f357, [%rd18];
$L__BB0_6:
	shl.b32 	%r55, %r84, 2;
	or.b32  	%r13, %r55, %r4;
	shl.b32 	%r56, %r13, 2;
	mov.u32 	%r57, _ZZ16mydwconv_kernel0E18PaddedInput_shared;
	add.s32 	%r14, %r57, %r56;
	st.shared.f32 	[%r14], %f357;
	add.s16 	%rs4, %rs2, 1;
	mul.hi.u16 	%rs25, %rs4, 11651;
	shr.u16 	%rs26, %rs25, 3;
	mul.lo.s16 	%rs27, %rs26, 45;
	sub.s16 	%rs28, %rs4, %rs27;
	shl.b16 	%rs29, %rs28, 1;
	cvt.u32.u16 	%r58, %rs29;
	or.b32  	%r59, %r5, %r58;
	cvt.u16.u32 	%rs30, %r59;
	mul.lo.s16 	%rs31, %rs30, 137;
	shr.u16 	%rs32, %rs31, 11;
	cvt.u32.u16 	%r60, %rs32;
	and.b32  	%r15, %r60, 255;
	or.b32  	%r61, %r3, %r15;
	setp.eq.s32 	%p7, %r61, 0;
	setp.le.u32 	%p8, %r6, %r15;
	or.pred  	%p9, %p7, %p8;
	mov.f32 	%f358, 0f00000000;
	@%p9 bra 	$L__BB0_9;
	cvt.u16.u32 	%rs34, %r13;
	add.s16 	%rs35, %rs34, 4;
	mul.hi.u16 	%rs36, %rs35, -30583;
	shr.u16 	%rs37, %rs36, 4;
	mul.lo.s16 	%rs38, %rs37, 30;
	sub.s16 	%rs5, %rs35, %rs38;
	add.s16 	%rs39, %rs5, -1;
	setp.gt.u16 	%p10, %rs39, 27;
	@%p10 bra 	$L__BB0_9;
	cvt.u32.u16 	%r63, %rs5;
	shr.u16 	%rs41, %rs25, 4;
	cvt.u32.u16 	%r64, %rs41;
	mul.lo.s16 	%rs42, %rs41, 90;
	sub.s16 	%rs43, %rs4, %rs42;
	setp.gt.u16 	%p11, %rs43, 44;
	selp.b32 	%r65, 784, 0, %p11;
	mad.lo.s32 	%r66, %r64, 100352, %r10;
	add.s32 	%r67, %r66, %r65;
	add.s32 	%r68, %r67, %r63;
	mad.lo.s32 	%r69, %r15, 28, %r68;
	mul.wide.s32 	%rd19, %r69, 4;
	add.s64 	%rd20, %rd1, %rd19;
	ld.global.nc.f32 	%f358, [%rd20];
$L__BB0_9:
	st.shared.f32 	[%r14+16], %f358;
	add.s32 	%r84, %r84, 2;
	setp.ne.s32 	%p12, %r84, 1440;
	@%p12 bra 	$L__BB0_3;
	mul.lo.s16 	%rs44, %rs1, 18;
	cvt.u32.u16 	%r70, %rs44;
	add.s32 	%r71, %r4, %r70;
	cvta.to.global.u64 	%rd21, %rd11;
	mul.wide.u32 	%rd22, %r71, 4;
	add.s64 	%rd3, %rd21, %rd22;
	ld.global.nc.f32 	%f28, [%rd3];
	shl.b32 	%r72, %r4, 2;
	mov.u32 	%r73, _ZZ16mydwconv_kernel0E13kernel_shared;
	add.s32 	%r17, %r73, %r72;
	st.shared.f32 	[%r17], %f28;
	ld.global.nc.f32 	%f29, [%rd3+16];
	st.shared.f32 	[%r17+16], %f29;
	ld.global.nc.f32 	%f30, [%rd3+32];
	st.shared.f32 	[%r17+32], %f30;
	ld.global.nc.f32 	%f31, [%rd3+48];
	st.shared.f32 	[%r17+48], %f31;
	setp.gt.u32 	%p13, %r4, 1;
	@%p13 bra 	$L__BB0_12;
	ld.global.nc.f32 	%f32, [%rd3+64];
	st.shared.f32 	[%r17+64], %f32;
$L__BB0_12:
	bar.sync 	0;
	ld.shared.f32 	%f5, [_ZZ16mydwconv_kernel0E13kernel_shared];
	ld.shared.f32 	%f6, [_ZZ16mydwconv_kernel0E13kernel_shared+36];
	ld.shared.f32 	%f7, [_ZZ16mydwconv_kernel0E13kernel_shared+4];
	ld.shared.f32 	%f8, [_ZZ16mydwconv_kernel0E13kernel_shared+40];
	ld.shared.f32 	%f9, [_ZZ16mydwconv_kernel0E13kernel_shared+8];
	ld.shared.f32 	%f10, [_ZZ16mydwconv_kernel0E13kernel_shared+44];
	ld.shared.f32 	%f11, [_ZZ16mydwconv_kernel0E13kernel_shared+12];
	ld.shared.f32 	%f12, [_ZZ16mydwconv_kernel0E13kernel_shared+48];
	ld.shared.f32 	%f13, [_ZZ16mydwconv_kernel0E13kernel_shared+16];
	ld.shared.f32 	%f14, [_ZZ16mydwconv_kernel0E13kernel_shared+52];
	ld.shared.f32 	%f15, [_ZZ16mydwconv_kernel0E13kernel_shared+20];
	ld.shared.f32 	%f16, [_ZZ16mydwconv_kernel0E13kernel_shared+56];
	ld.shared.f32 	%f17, [_ZZ16mydwconv_kernel0E13kernel_shared+24];
	ld.shared.f32 	%f18, [_ZZ16mydwconv_kernel0E13kernel_shared+60];
	ld.shared.f32 	%f19, [_ZZ16mydwconv_kernel0E13kernel_shared+28];
	ld.shared.f32 	%f20, [_ZZ16mydwconv_kernel0E13kernel_shared+64];
	ld.shared.f32 	%f21, [_ZZ16mydwconv_kernel0E13kernel_shared+32];
	ld.shared.f32 	%f22, [_ZZ16mydwconv_kernel0E13kernel_shared+68];
	add.s64 	%rd28, %rd2, 1552;
	mov.b32 	%r85, 0;
	add.s32 	%r78, %r57, %r72;
$L__BB0_13:
	mul.wide.u32 	%rd23, %r85, 32;
	add.s64 	%rd27, %rd28, %rd23;
	mad.lo.s32 	%r19, %r85, 1440, %r78;
	mov.b32 	%r86, 720;
$L__BB0_14:
	ld.local.f32 	%f33, [%rd27+-1552];
	add.s32 	%r79, %r19, %r86;
	ld.shared.f32 	%f34, [%r79+-720];
	fma.rn.f32 	%f35, %f34, %f5, %f33;
	ld.local.f32 	%f36, [%rd27+-1040];
	ld.shared.f32 	%f37, [%r79+-704];
	fma.rn.f32 	%f38, %f37, %f5, %f36;
	ld.local.f32 	%f39, [%rd27+-528];
	ld.shared.f32 	%f40, [%r79+-688];
	fma.rn.f32 	%f41, %f40, %f5, %f39;
	ld.local.f32 	%f42, [%rd27+-16];
	ld.shared.f32 	%f43, [%r79+-672];
	fma.rn.f32 	%f44, %f43, %f5, %f42;
	ld.local.f32 	%f45, [%rd27+496];
	ld.shared.f32 	%f46, [%r79+-656];
	fma.rn.f32 	%f47, %f46, %f5, %f45;
	ld.local.f32 	%f48, [%rd27+1008];
	ld.shared.f32 	%f49, [%r79+-640];
	fma.rn.f32 	%f50, %f49, %f5, %f48;
	ld.local.f32 	%f51, [%rd27+1520];
	ld.shared.f32 	%f52, [%r79+-624];
	fma.rn.f32 	%f53, %f52, %f5, %f51;
	ld.local.f32 	%f54, [%rd27+-1536];
	ld.shared.f32 	%f55, [%r79];
	fma.rn.f32 	%f56, %f55, %f6, %f54;
	ld.local.f32 	%f57, [%rd27+-1024];
	ld.shared.f32 	%f58, [%r79+16];
	fma.rn.f32 	%f59, %f58, %f6, %f57;
	ld.local.f32 	%f60, [%rd27+-512];
	ld.shared.f32 	%f61, [%r79+32];
	fma.rn.f32 	%f62, %f61, %f6, %f60;
	ld.local.f32 	%f63, [%rd27];
	ld.shared.f32 	%f64, [%r79+48];
	fma.rn.f32 	%f65, %f64, %f6, %f63;
	ld.local.f32 	%f66, [%rd27+512];
	ld.shared.f32 	%f67, [%r79+64];
	fma.rn.f32 	%f68, %f67, %f6, %f66;
	ld.local.f32 	%f69, [%rd27+1024];
	ld.shared.f32 	%f70, [%r79+80];
	fma.rn.f32 	%f71, %f70, %f6, %f69;
	ld.local.f32 	%f72, [%rd27+1536];
	ld.shared.f32 	%f73, [%r79+96];
	fma.rn.f32 	%f74, %f73, %f6, %f72;
	ld.shared.f32 	%f75, [%r79+-716];
	fma.rn.f32 	%f76, %f75, %f7, %f35;
	ld.shared.f32 	%f77, [%r79+-700];
	fma.rn.f32 	%f78, %f77, %f7, %f38;
	ld.shared.f32 	%f79, [%r79+-684];
	fma.rn.f32 	%f80, %f79, %f7, %f41;
	ld.shared.f32 	%f81, [%r79+-668];
	fma.rn.f32 	%f82, %f81, %f7, %f44;
	ld.shared.f32 	%f83, [%r79+-652];
	fma.rn.f32 	%f84, %f83, %f7, %f47;
	ld.shared.f32 	%f85, [%r79+-636];
	fma.rn.f32 	%f86, %f85, %f7, %f50;
	ld.shared.f32 	%f87, [%r79+-620];
	fma.rn.f32 	%f88, %f87, %f7, %f53;
	ld.shared.f32 	%f89, [%r79+4];
	fma.rn.f32 	%f90, %f89, %f8, %f56;
	ld.shared.f32 	%f91, [%r79+20];
	fma.rn.f32 	%f92, %f91, %f8, %f59;
	ld.shared.f32 	%f93, [%r79+36];
	fma.rn.f32 	%f94, %f93, %f8, %f62;
	ld.shared.f32 	%f95, [%r79+52];
	fma.rn.f32 	%f96, %f95, %f8, %f65;
	ld.shared.f32 	%f97, [%r79+68];
	fma.rn.f32 	%f98, %f97, %f8, %f68;
	ld.shared.f32 	%f99, [%r79+84];
	fma.rn.f32 	%f100, %f99, %f8, %f71;
	ld.shared.f32 	%f101, [%r79+100];
	fma.rn.f32 	%f102, %f101, %f8, %f74;
	ld.shared.f32 	%f103, [%r79+-712];
	fma.rn.f32 	%f104, %f103, %f9, %f76;
	ld.shared.f32 	%f105, [%r79+-696];
	fma.rn.f32 	%f106, %f105, %f9, %f78;
	ld.shared.f32 	%f107, [%r79+-680];
	fma.rn.f32 	%f108, %f107, %f9, %f80;
	ld.shared.f32 	%f109, [%r79+-664];
	fma.rn.f32 	%f110, %f109, %f9, %f82;
	ld.shared.f32 	%f111, [%r79+-648];
	fma.rn.f32 	%f112, %f111, %f9, %f84;
	ld.shared.f32 	%f113, [%r79+-632];
	fma.rn.f32 	%f114, %f113, %f9, %f86;
	ld.shared.f32 	%f115, [%r79+-616];
	fma.rn.f32 	%f116, %f115, %f9, %f88;
	ld.shared.f32 	%f117, [%r79+8];
	fma.rn.f32 	%f118, %f117, %f10, %f90;
	ld.shared.f32 	%f119, [%r79+24];
	fma.rn.f32 	%f120, %f119, %f10, %f92;
	ld.shared.f32 	%f121, [%r79+40];
	fma.rn.f32 	%f122, %f121, %f10, %f94;
	ld.shared.f32 	%f123, [%r79+56];
	fma.rn.f32 	%f124, %f123, %f10, %f96;
	ld.shared.f32 	%f125, [%r79+72];
	fma.rn.f32 	%f126, %f125, %f10, %f98;
	ld.shared.f32 	%f127, [%r79+88];
	fma.rn.f32 	%f128, %f127, %f10, %f100;
	ld.shared.f32 	%f129, [%r79+104];
	fma.rn.f32 	%f130, %f129, %f10, %f102;
	ld.shared.f32 	%f131, [%r79+-600];
	fma.rn.f32 	%f132, %f131, %f11, %f104;
	ld.shared.f32 	%f133, [%r79+-584];
	fma.rn.f32 	%f134, %f133, %f11, %f106;
	ld.shared.f32 	%f135, [%r79+-568];
	fma.rn.f32 	%f136, %f135, %f11, %f108;
	ld.shared.f32 	%f137, [%r79+-552];
	fma.rn.f32 	%f138, %f137, %f11, %f110;
	ld.shared.f32 	%f139, [%r79+-536];
	fma.rn.f32 	%f140, %f139, %f11, %f112;
	ld.shared.f32 	%f141, [%r79+-520];
	fma.rn.f32 	%f142, %f141, %f11, %f114;
	ld.shared.f32 	%f143, [%r79+-504];
	fma.rn.f32 	%f144, %f143, %f11, %f116;
	ld.shared.f32 	%f145, [%r79+120];
	fma.rn.f32 	%f146, %f145, %f12, %f118;
	ld.shared.f32 	%f147, [%r79+136];
	fma.rn.f32 	%f148, %f147, %f12, %f120;
	ld.shared.f32 	%f149, [%r79+152];
	fma.rn.f32 	%f150, %f149, %f12, %f122;
	ld.shared.f32 	%f151, [%r79+168];
	fma.rn.f32 	%f152, %f151, %f12, %f124;
	ld.shared.f32 	%f153, [%r79+184];
	fma.rn.f32 	%f154, %f153, %f12, %f126;
	ld.shared.f32 	%f155, [%r79+200];
	fma.rn.f32 	%f156, %f155, %f12, %f128;
	ld.shared.f32 	%f157, [%r79+216];
	fma.rn.f32 	%f158, %f157, %f12, %f130;
	ld.shared.f32 	%f159, [%r79+-596];
	fma.rn.f32 	%f160, %f159, %f13, %f132;
	ld.shared.f32 	%f161, [%r79+-580];
	fma.rn.f32 	%f162, %f161, %f13, %f134;
	ld.shared.f32 	%f163, [%r79+-564];
	fma.rn.f32 	%f164, %f163, %f13, %f136;
	ld.shared.f32 	%f165, [%r79+-548];
	fma.rn.f32 	%f166, %f165, %f13, %f138;
	ld.shared.f32 	%f167, [%r79+-532];
	fma.rn.f32 	%f168, %f167, %f13, %f140;
	ld.shared.f32 	%f169, [%r79+-516];
	fma.rn.f32 	%f170, %f169, %f13, %f142;
	ld.shared.f32 	%f171, [%r79+-500];
	fma.rn.f32 	%f172, %f171, %f13, %f144;
	ld.shared.f32 	%f173, [%r79+124];
	fma.rn.f32 	%f174, %f173, %f14, %f146;
	ld.shared.f32 	%f175, [%r79+140];
	fma.rn.f32 	%f176, %f175, %f14, %f148;
	ld.shared.f32 	%f177, [%r79+156];
	fma.rn.f32 	%f178, %f177, %f14, %f150;
	ld.shared.f32 	%f179, [%r79+172];
	fma.rn.f32 	%f180, %f179, %f14, %f152;
	ld.shared.f32 	%f181, [%r79+188];
	fma.rn.f32 	%f182, %f181, %f14, %f154;
	ld.shared.f32 	%f183, [%r79+204];
	fma.rn.f32 	%f184, %f183, %f14, %f156;
	ld.shared.f32 	%f185, [%r79+220];
	fma.rn.f32 	%f186, %f185, %f14, %f158;
	ld.shared.f32 	%f187, [%r79+-592];
	fma.rn.f32 	%f188, %f187, %f15, %f160;
	ld.shared.f32 	%f189, [%r79+-576];
	fma.rn.f32 	%f190, %f189, %f15, %f162;
	ld.shared.f32 	%f191, [%r79+-560];
	fma.rn.f32 	%f192, %f191, %f15, %f164;
	ld.shared.f32 	%f193, [%r79+-544];
	fma.rn.f32 	%f194, %f193, %f15, %f166;
	ld.shared.f32 	%f195, [%r79+-528];
	fma.rn.f32 	%f196, %f195, %f15, %f168;
	ld.shared.f32 	%f197, [%r79+-512];
	fma.rn.f32 	%f198, %f197, %f15, %f170;
	ld.shared.f32 	%f199, [%r79+-496];
	fma.rn.f32 	%f200, %f199, %f15, %f172;
	ld.shared.f32 	%f201, [%r79+128];
	fma.rn.f32 	%f202, %f201, %f16, %f174;
	ld.shared.f32 	%f203, [%r79+144];
	fma.rn.f32 	%f204, %f203, %f16, %f176;
	ld.shared.f32 	%f205, [%r79+160];
	fma.rn.f32 	%f206, %f205, %f16, %f178;
	ld.shared.f32 	%f207, [%r79+176];
	fma.rn.f32 	%f208, %f207, %f16, %f180;
	ld.shared.f32 	%f209, [%r79+192];
	fma.rn.f32 	%f210, %f209, %f16, %f182;
	ld.shared.f32 	%f211, [%r79+208];
	fma.rn.f32 	%f212, %f211, %f16, %f184;
	ld.shared.f32 	%f213, [%r79+224];
	fma.rn.f32 	%f214, %f213, %f16, %f186;
	ld.shared.f32 	%f215, [%r79+-480];
	fma.rn.f32 	%f216, %f215, %f17, %f188;
	ld.shared.f32 	%f217, [%r79+-464];
	fma.rn.f32 	%f218, %f217, %f17, %f190;
	ld.shared.f32 	%f219, [%r79+-448];
	fma.rn.f32 	%f220, %f219, %f17, %f192;
	ld.shared.f32 	%f221, [%r79+-432];
	fma.rn.f32 	%f222, %f221, %f17, %f194;
	ld.shared.f32 	%f223, [%r79+-416];
	fma.rn.f32 	%f224, %f223, %f17, %f196;
	ld.shared.f32 	%f225, [%r79+-400];
	fma.rn.f32 	%f226, %f225, %f17, %f198;
	ld.shared.f32 	%f227, [%r79+-384];
	fma.rn.f32 	%f228, %f227, %f17, %f200;
	ld.shared.f32 	%f229, [%r79+240];
	fma.rn.f32 	%f230, %f229, %f18, %f202;
	ld.shared.f32 	%f231, [%r79+256];
	fma.rn.f32 	%f232, %f231, %f18, %f204;
	ld.shared.f32 	%f233, [%r79+272];
	fma.rn.f32 	%f234, %f233, %f18, %f206;
	ld.shared.f32 	%f235, [%r79+288];
	fma.rn.f32 	%f236, %f235, %f18, %f208;
	ld.shared.f32 	%f237, [%r79+304];
	fma.rn.f32 	%f238, %f237, %f18, %f210;
	ld.shared.f32 	%f239, [%r79+320];
	fma.rn.f32 	%f240, %f239, %f18, %f212;
	ld.shared.f32 	%f241, [%r79+336];
	fma.rn.f32 	%f242, %f241, %f18, %f214;
	ld.shared.f32 	%f243, [%r79+-476];
	fma.rn.f32 	%f244, %f243, %f19, %f216;
	ld.shared.f32 	%f245, [%r79+-460];
	fma.rn.f32 	%f246, %f245, %f19, %f218;
	ld.shared.f32 	%f247, [%r79+-444];
	fma.rn.f32 	%f248, %f247, %f19, %f220;
	ld.shared.f32 	%f249, [%r79+-428];
	fma.rn.f32 	%f250, %f249, %f19, %f222;
	ld.shared.f32 	%f251, [%r79+-412];
	fma.rn.f32 	%f252, %f251, %f19, %f224;
	ld.shared.f32 	%f253, [%r79+-396];
	fma.rn.f32 	%f254, %f253, %f19, %f226;
	ld.shared.f32 	%f255, [%r79+-380];
	fma.rn.f32 	%f256, %f255, %f19, %f228;
	ld.shared.f32 	%f257, [%r79+244];
	fma.rn.f32 	%f258, %f257, %f20, %f230;
	ld.shared.f32 	%f259, [%r79+260];
	fma.rn.f32 	%f260, %f259, %f20, %f232;
	ld.shared.f32 	%f261, [%r79+276];
	fma.rn.f32 	%f262, %f261, %f20, %f234;
	ld.shared.f32 	%f263, [%r79+292];
	fma.rn.f32 	%f264, %f263, %f20, %f236;
	ld.shared.f32 	%f265, [%r79+308];
	fma.rn.f32 	%f266, %f265, %f20, %f238;
	ld.shared.f32 	%f267, [%r79+324];
	fma.rn.f32 	%f268, %f267, %f20, %f240;
	ld.shared.f32 	%f269, [%r79+340];
	fma.rn.f32 	%f270, %f269, %f20, %f242;
	ld.shared.f32 	%f271, [%r79+-472];
	fma.rn.f32 	%f272, %f271, %f21, %f244;
	st.local.f32 	[%rd27+-1552], %f272;
	ld.shared.f32 	%f273, [%r79+-456];
	fma.rn.f32 	%f274, %f273, %f21, %f246;
	st.local.f32 	[%rd27+-1040], %f274;
	ld.shared.f32 	%f275, [%r79+-440];
	fma.rn.f32 	%f276, %f275, %f21, %f248;
	st.local.f32 	[%rd27+-528], %f276;
	ld.shared.f32 	%f277, [%r79+-424];
	fma.rn.f32 	%f278, %f277, %f21, %f250;
	st.local.f32 	[%rd27+-16], %f278;
	ld.shared.f32 	%f279, [%r79+-408];
	fma.rn.f32 	%f280, %f279, %f21, %f252;
	st.local.f32 	[%rd27+496], %f280;
	ld.shared.f32 	%f281, [%r79+-392];
	fma.rn.f32 	%f282, %f281, %f21, %f254;
	st.local.f32 	[%rd27+1008], %f282;
	ld.shared.f32 	%f283, [%r79+-376];
	fma.rn.f32 	%f284, %f283, %f21, %f256;
	st.local.f32 	[%rd27+1520], %f284;
	ld.shared.f32 	%f285, [%r79+248];
	fma.rn.f32 	%f286, %f285, %f22, %f258;
	st.local.f32 	[%rd27+-1536], %f286;
	ld.shared.f32 	%f287, [%r79+264];
	fma.rn.f32 	%f288, %f287, %f22, %f260;
	st.local.f32 	[%rd27+-1024], %f288;
	ld.shared.f32 	%f289, [%r79+280];
	fma.rn.f32 	%f290, %f289, %f22, %f262;
	st.local.f32 	[%rd27+-512], %f290;
	ld.shared.f32 	%f291, [%r79+296];
	fma.rn.f32 	%f292, %f291, %f22, %f264;
	st.local.f32 	[%rd27], %f292;
	ld.shared.f32 	%f293, [%r79+312];
	fma.rn.f32 	%f294, %f293, %f22, %f266;
	st.local.f32 	[%rd27+512], %f294;
	ld.shared.f32 	%f295, [%r79+328];
	fma.rn.f32 	%f296, %f295, %f22, %f268;
	st.local.f32 	[%rd27+1024], %f296;
	ld.shared.f32 	%f297, [%r79+344];
	fma.rn.f32 	%f298, %f297, %f22, %f270;
	st.local.f32 	[%rd27+1536], %f298;
	add.s64 	%rd27, %rd27, 4;
	add.s32 	%r86, %r86, 120;
	setp.ne.s32 	%p14, %r86, 1200;
	@%p14 bra 	$L__BB0_14;
	add.s32 	%r85, %r85, 1;
	setp.ne.s32 	%p15, %r85, 16;
	@%p15 bra 	$L__BB0_13;
	ld.param.u64 	%rd26, [mydwconv_kernel0_param_2];
	add.s32 	%r81, %r7, %r4;
	add.s32 	%r82, %r81, %r9;
	add.s32 	%r87, %r82, %r8;
	cvta.to.global.u64 	%rd8, %rd26;
	mov.b32 	%r88, 0;
$L__BB0_17:
	ld.local.v4.f32 	{%f299, %f300, %f301, %f302}, [%rd28+-1552];
	mul.wide.u32 	%rd24, %r87, 4;
	add.s64 	%rd25, %rd8, %rd24;
	st.global.f32 	[%rd25], %f299;
	ld.local.v4.f32 	{%f303, %f304, %f305, %f306}, [%rd28+-1040];
	st.global.f32 	[%rd25+16], %f303;
	ld.local.v4.f32 	{%f307, %f308, %f309, %f310}, [%rd28+-528];
	st.global.f32 	[%rd25+32], %f307;
	ld.local.v4.f32 	{%f311, %f312, %f313, %f314}, [%rd28+-16];
	st.global.f32 	[%rd25+48], %f311;
	ld.local.v4.f32 	{%f315, %f316, %f317, %f318}, [%rd28+496];
	st.global.f32 	[%rd25+64], %f315;
	ld.local.v4.f32 	{%f319, %f320, %f321, %f322}, [%rd28+1008];
	st.global.f32 	[%rd25+80], %f319;
	ld.local.v4.f32 	{%f323, %f324, %f325, %f326}, [%rd28+1520];
	st.global.f32 	[%rd25+96], %f323;
	st.global.f32 	[%rd25+112], %f300;
	st.global.f32 	[%rd25+128], %f304;
	st.global.f32 	[%rd25+144], %f308;
	st.global.f32 	[%rd25+160], %f312;
	st.global.f32 	[%rd25+176], %f316;
	st.global.f32 	[%rd25+192], %f320;
	st.global.f32 	[%rd25+208], %f324;
	st.global.f32 	[%rd25+224], %f301;
	st.global.f32 	[%rd25+240], %f305;
	st.global.f32 	[%rd25+256], %f309;
	st.global.f32 	[%rd25+272], %f313;
	st.global.f32 	[%rd25+288], %f317;
	st.global.f32 	[%rd25+304], %f321;
	st.global.f32 	[%rd25+320], %f325;
	st.global.f32 	[%rd25+336], %f302;
	st.global.f32 	[%rd25+352], %f306;
	st.global.f32 	[%rd25+368], %f310;
	st.global.f32 	[%rd25+384], %f314;
	st.global.f32 	[%rd25+400], %f318;
	st.global.f32 	[%rd25+416], %f322;
	st.global.f32 	[%rd25+432], %f326;
	ld.local.v4.f32 	{%f327, %f328, %f329, %f330}, [%rd28+-1536];
	st.global.f32 	[%rd25+3136], %f327;
	ld.local.v4.f32 	{%f331, %f332, %f333, %f334}, [%rd28+-1024];
	st.global.f32 	[%rd25+3152], %f331;
	ld.local.v4.f32 	{%f335, %f336, %f337, %f338}, [%rd28+-512];
	st.global.f32 	[%rd25+3168], %f335;
	ld.local.v4.f32 	{%f339, %f340, %f341, %f342}, [%rd28];
	st.global.f32 	[%rd25+3184], %f339;
	ld.local.v4.f32 	{%f343, %f344, %f345, %f346}, [%rd28+512];
	st.global.f32 	[%rd25+3200], %f343;
	ld.local.v4.f32 	{%f347, %f348, %f349, %f350}, [%rd28+1024];
	st.global.f32 	[%rd25+3216], %f347;
	ld.local.v4.f32 	{%f351, %f352, %f353, %f354}, [%rd28+1536];
	st.global.f32 	[%rd25+3232], %f351;
	st.global.f32 	[%rd25+3248], %f328;
	st.global.f32 	[%rd25+3264], %f332;
	st.global.f32 	[%rd25+3280], %f336;
	st.global.f32 	[%rd25+3296], %f340;
	st.global.f32 	[%rd25+3312], %f344;
	st.global.f32 	[%rd25+3328], %f348;
	st.global.f32 	[%rd25+3344], %f352;
	st.global.f32 	[%rd25+3360], %f329;
	st.global.f32 	[%rd25+3376], %f333;
	st.global.f32 	[%rd25+3392], %f337;
	st.global.f32 	[%rd25+3408], %f341;
	st.global.f32 	[%rd25+3424], %f345;
	st.global.f32 	[%rd25+3440], %f349;
	st.global.f32 	[%rd25+3456], %f353;
	st.global.f32 	[%rd25+3472], %f330;
	st.global.f32 	[%rd25+3488], %f334;
	st.global.f32 	[%rd25+3504], %f338;
	st.global.f32 	[%rd25+3520], %f342;
	st.global.f32 	[%rd25+3536], %f346;
	st.global.f32 	[%rd25+3552], %f350;
	st.global.f32 	[%rd25+3568], %f354;
	add.s32 	%r88, %r88, 1;
	add.s32 	%r87, %r87, 100352;
	add.s64 	%rd28, %rd28, 32;
	setp.ne.s32 	%p16, %r88, 16;
	@%p16 bra 	$L__BB0_17;
	ret;

}


// ===== COMPILED SASS (sm_100) =====

	.target	sm_100

	.elftype	@"ET_EXEC"


//--------------------- .note.nv.tkinfo           --------------------------
	.section	.note.nv.tkinfo,"",@"SHT_NOTE"
	.sectionflags	@"SHF_NOTE_NV_TKINFO"
	.tkinfo
        /*0018*/ 	.word	0x00000002
        /*0030*/ 	.string	""
        /*0030*/ 	.string	"ptxas"
        /*0030*/ 	.string	"Cuda compilation tools, release 13.0, V13.0.88"
        /*0030*/ 	.string	"Build cuda_13.0.r13.0/compiler.36424714_0"
        /*0030*/ 	.string	"-arch sm_100 -m 64 "



//--------------------- .note.nv.cuinfo           --------------------------
	.section	.note.nv.cuinfo,"",@"SHT_NOTE"
	.sectionflags	@"SHF_NOTE_NV_CUINFO"
        /*0018*/ 	.short	0x0002
        /*001a*/ 	.short	0x0064
        /*001c*/ 	.short	0x0082
	.zero		2


//--------------------- .nv.info                  --------------------------
	.section	.nv.info,"",@"SHT_CUDA_INFO"
	.align	4


	//----- nvinfo : EIATTR_REGCOUNT
	.align		4
        /*0000*/ 	.byte	0x04, 0x2f
        /*0002*/ 	.short	(.L_1 - .L_0)
	.align		4
.L_0:
        /*0004*/ 	.word	index@(mydwconv_kernel0)
        /*0008*/ 	.word	0x00000051


	//----- nvinfo : EIATTR_FRAME_SIZE
	.align		4
.L_1:
        /*000c*/ 	.byte	0x04, 0x11
        /*000e*/ 	.short	(.L_3 - .L_2)
	.align		4
.L_2:
        /*0010*/ 	.word	index@(mydwconv_kernel0)
        /*0014*/ 	.word	0x00000e00


	//----- nvinfo : EIATTR_MIN_STACK_SIZE
	.align		4
.L_3:
        /*0018*/ 	.byte	0x04, 0x12
        /*001a*/ 	.short	(.L_5 - .L_4)
	.align		4
.L_4:
        /*001c*/ 	.word	index@(mydwconv_kernel0)
        /*0020*/ 	.word	0x00000e00
.L_5:


//--------------------- .nv.compat                --------------------------
	.section	.nv.compat,"",@"SHT_CUDA_COMPAT_INFO"
	.align	4
        /*0000*/ 	.byte	0x02, 0x09, 0x00, 0x00, 0x02, 0x02, 0x01, 0x00, 0x02, 0x05, 0x05, 0x00, 0x03, 0x07, 0x01, 0x01
        /*0010*/ 	.byte	0x02, 0x03, 0x00, 0x00, 0x02, 0x06, 0x01, 0x00, 0x04, 0x0b, 0x08, 0x00, 0x09, 0x00, 0x00, 0x00
        /*0020*/ 	.byte	0x00, 0x00, 0x00, 0x00


//--------------------- .nv.info.mydwconv_kernel0 --------------------------
	.section	.nv.info.mydwconv_kernel0,"",@"SHT_CUDA_INFO"
	.sectionflags	@""
	.align	4


	//----- nvinfo : EIATTR_CUDA_API_VERSION
	.align		4
        /*0000*/ 	.byte	0x04, 0x37
        /*0002*/ 	.short	(.L_7 - .L_6)
.L_6:
        /*0004*/ 	.word	0x00000082


	//----- nvinfo : EIATTR_KPARAM_INFO
	.align		4
.L_7:
        /*0008*/ 	.byte	0x04, 0x17
        /*000a*/ 	.short	(.L_9 - .L_8)
.L_8:
        /*000c*/ 	.word	0x00000000
        /*0010*/ 	.short	0x0002
        /*0012*/ 	.short	0x0010
        /*0014*/ 	.byte	0x00, 0xf5, 0x21, 0x00


	//----- nvinfo : EIATTR_KPARAM_INFO
	.align		4
.L_9:
        /*0018*/ 	.byte	0x04, 0x17
        /*001a*/ 	.short	(.L_11 - .L_10)
.L_10:
        /*001c*/ 	.word	0x00000000
        /*0020*/ 	.short	0x0001
        /*0022*/ 	.short	0x0008
        /*0024*/ 	.byte	0x00, 0xf5, 0x21, 0x00


	//----- nvinfo : EIATTR_KPARAM_INFO
	.align		4
.L_11:
        /*0028*/ 	.byte	0x04, 0x17
        /*002a*/ 	.short	(.L_13 - .L_12)
.L_12:
        /*002c*/ 	.word	0x00000000
        /*0030*/ 	.short	0x0000
        /*0032*/ 	.short	0x0000
        /*0034*/ 	.byte	0x00, 0xf5, 0x21, 0x00


	//----- nvinfo : EIATTR_SPARSE_MMA_MASK
	.align		4
.L_13:
        /*0038*/ 	.byte	0x03, 0x50
        /*003a*/ 	.short	0x0000


	//----- nvinfo : EIATTR_MAXREG_COUNT
	.align		4
        /*003c*/ 	.byte	0x03, 0x1b
        /*003e*/ 	.short	0x00ff


	//----- nvinfo : EIATTR_NUM_BARRIERS
	.align		4
        /*0040*/ 	.byte	0x02, 0x4c
        /*0042*/ 	.byte	0x01
	.zero		1


	//----- nvinfo : EIATTR_MERCURY_ISA_VERSION
	.align		4
        /*0044*/ 	.byte	0x03, 0x5f
        /*0046*/ 	.short	0x0101


	//----- nvinfo : EIATTR_VRC_CTA_INIT_COUNT
	.align		4
        /*0048*/ 	.byte	0x02, 0x4a
	.zero		1
	.zero		1


	//----- nvinfo : EIATTR_EXIT_INSTR_OFFSETS
	.align		4
        /*004c*/ 	.byte	0x04, 0x1c
        /*004e*/ 	.short	(.L_15 - .L_14)


	//   ....[0]....
.L_14:
        /*0050*/ 	.word	0x00002f80


	//----- nvinfo : EIATTR_MAX_THREADS
	.align		4
.L_15:
        /*0054*/ 	.byte	0x04, 0x05
        /*0056*/ 	.short	(.L_17 - .L_16)
.L_16:
        /*0058*/ 	.word	0x00000004
        /*005c*/ 	.word	0x00000001
        /*0060*/ 	.word	0x00000001


	//----- nvinfo : EIATTR_CRS_STACK_SIZE
	.align		4
.L_17:
        /*0064*/ 	.byte	0x04, 0x1e
        /*0066*/ 	.short	(.L_19 - .L_18)
.L_18:
        /*0068*/ 	.word	0x00000000


	//----- nvinfo : EIATTR_CBANK_PARAM_SIZE
	.align		4
.L_19:
        /*006c*/ 	.byte	0x03, 0x19
        /*006e*/ 	.short	0x0018


	//----- nvinfo : EIATTR_PARAM_CBANK
	.align		4
        /*0070*/ 	.byte	0x04, 0x0a
        /*0072*/ 	.short	(.L_21 - .L_20)
	.align		4
.L_20:
        /*0074*/ 	.word	index@(.nv.constant0.mydwconv_kernel0)
        /*0078*/ 	.short	0x0380
        /*007a*/ 	.short	0x0018


	//----- nvinfo : EIATTR_SW_WAR
	.align		4
.L_21:
        /*007c*/ 	.byte	0x04, 0x36
        /*007e*/ 	.short	(.L_23 - .L_22)
.L_22:
        /*0080*/ 	.word	0x00000008
.L_23:


//--------------------- .nv.callgraph             --------------------------
	.section	.nv.callgraph,"",@"SHT_CUDA_CALLGRAPH"
	.align	4
	.sectionentsize	8
	.align		4
        /*0000*/ 	.word	0x00000000
	.align		4
        /*0004*/ 	.word	0xffffffff
	.align		4
        /*0008*/ 	.word	0x00000000
	.align		4
        /*000c*/ 	.word	0xfffffffe
	.align		4
        /*0010*/ 	.word	0x00000000
	.align		4
        /*0014*/ 	.word	0xfffffffd
	.align		4
        /*0018*/ 	.word	0x00000000
	.align		4
        /*001c*/ 	.word	0xfffffffc


//--------------------- .text.mydwconv_kernel0    --------------------------
	.section	.text.mydwconv_kernel0,"ax",@progbits
	.align	128
        .global         mydwconv_kernel0
        .type           mydwconv_kernel0,@function
        .size           mydwconv_kernel0,(.L_x_9 - mydwconv_kernel0)
        .other          mydwconv_kernel0,@"STO_CUDA_ENTRY STV_DEFAULT"
mydwconv_kernel0:
.text.mydwconv_kernel0:
[----:B------:R-:W0:Y:S01]  /*0000*/  LDC R1, c[0x0][0x37c] ;  /* 0x0000df00ff017b82 */ /* 0x000e220000000800 */
[----:B------:R-:W1:Y:S01]  /*0010*/  S2R R4, SR_CTAID.X ;  /* 0x0000000000047919 */ /* 0x000e620000002500 */
[----:B0-----:R-:W-:-:S06]  /*0020*/  IADD3 R1, PT, PT, R1, -0xe00, RZ ;  /* 0xfffff20001017810 */ /* 0x001fcc0007ffe0ff */
[----:B------:R-:W0:Y:S01]  /*0030*/  LDC.64 R6, c[0x0][0x380] ;  /* 0x0000e000ff067b82 */ /* 0x000e220000000a00 */
[----:B------:R-:W-:Y:S01]  /*0040*/  HFMA2 R10, -RZ, RZ, 0, 0 ;  /* 0x00000000ff0a7431 */ /* 0x000fe200000001ff */
[----:B------:R-:W2:Y:S01]  /*0050*/  S2R R0, SR_TID.X ;  /* 0x0000000000007919 */ /* 0x000ea20000002100 */
[----:B------:R-:W3:Y:S01]  /*0060*/  LDCU.64 UR8, c[0x0][0x358] ;  /* 0x00006b00ff0877ac */ /* 0x000ee20008000a00 */
[----:B------:R4:W-:Y:S04]  /*0070*/  STL.128 [R1], RZ ;  /* 0x000000ff01007387 */ /* 0x0009e80000100c00 */
[----:B------:R4:W-:Y:S04]  /*0080*/  STL.128 [R1+0x200], RZ ;  /* 0x000200ff01007387 */ /* 0x0009e80000100c00 */
[----:B------:R4:W-:Y:S04]  /*0090*/  STL.128 [R1+0x400], RZ ;  /* 0x000400ff01007387 */ /* 0x0009e80000100c00 */
[----:B------:R4:W-:Y:S04]  /*00a0*/  STL.128 [R1+0x600], RZ ;  /* 0x000600ff01007387 */ /* 0x0009e80000100c00 */
[----:B------:R4:W-:Y:S04]  /*00b0*/  STL.128 [R1+0x800], RZ ;  /* 0x000800ff01007387 */ /* 0x0009e80000100c00 */
[----:B------:R4:W-:Y:S01]  /*00c0*/  STL.128 [R1+0xa00], RZ ;  /* 0x000a00ff01007387 */ /* 0x0009e20000100c00 */
[----:B-1----:R-:W-:-:S03]  /*00d0*/  IMAD.HI.U32 R2, R4, -0x6db6db6d, RZ ;  /* 0x9249249304027827 */ /* 0x002fc600078e00ff */
[----:B------:R4:W-:Y:S01]  /*00e0*/  STL.128 [R1+0xc00], RZ ;  /* 0x000c00ff01007387 */ /* 0x0009e20000100c00 */
[----:B--2---:R-:W-:-:S03]  /*00f0*/  SHF.R.U32.HI R8, RZ, 0x1, R0 ;  /* 0x00000001ff087819 */ /* 0x004fc60000011600 */
[----:B------:R4:W-:Y:S01]  /*0100*/  STL.128 [R1+0x10], RZ ;  /* 0x000010ff01007387 */ /* 0x0009e20000100c00 */
[--C-:B------:R-:W-:Y:S02]  /*0110*/  SHF.R.U32.HI R3, RZ, 0x2, R2.reuse ;  /* 0x00000002ff037819 */ /* 0x100fe40000011602 */
[----:B------:R-:W-:Y:S01]  /*0120*/  SHF.R.U32.HI R2, RZ, 0x8, R2 ;  /* 0x00000008ff027819 */ /* 0x000fe20000011602 */
[----:B------:R4:W-:Y:S02]  /*0130*/  STL.128 [R1+0x210], RZ ;  /* 0x000210ff01007387 */ /* 0x0009e40000100c00 */
[--C-:B------:R-:W-:Y:S02]  /*0140*/  IMAD R5, R3, -0x7, R4.reuse ;  /* 0xfffffff903057824 */ /* 0x100fe400078e0204 */
[C---:B------:R-:W-:Y:S01]  /*0150*/  IMAD R3, R2.reuse, -0x1c0, R4 ;  /* 0xfffffe4002037824 */ /* 0x040fe200078e0204 */
[----:B------:R4:W-:Y:S04]  /*0160*/  STL.128 [R1+0x410], RZ ;  /* 0x000410ff01007387 */ /* 0x0009e80000100c00 */
[----:B------:R4:W-:Y:S01]  /*0170*/  STL.128 [R1+0x610], RZ ;  /* 0x000610ff01007387 */ /* 0x0009e20000100c00 */
[----:B------:R-:W-:Y:S01]  /*0180*/  LOP3.LUT R4, R3, 0xffff, RZ, 0xc0, !PT ;  /* 0x0000ffff03047812 */ /* 0x000fe200078ec0ff */
[----:B------:R-:W-:-:S02]  /*0190*/  IMAD R3, R2, 0x188000, RZ ;  /* 0x0018800002037824 */ /* 0x000fc400078e02ff */
[----:B------:R4:W-:Y:S01]  /*01a0*/  STL.128 [R1+0x810], RZ ;  /* 0x000810ff01007387 */ /* 0x0009e20000100c00 */
[C---:B------:R-:W-:Y:S01]  /*01b0*/  IMAD R2, R5.reuse, 0x70, RZ ;  /* 0x0000007005027824 */ /* 0x040fe200078e02ff */
[----:B------:R-:W-:Y:S01]  /*01c0*/  SHF.L.U32 R5, R5, 0x2, RZ ;  /* 0x0000000205057819 */ /* 0x000fe200000006ff */
[----:B------:R-:W-:Y:S01]  /*01d0*/  IMAD R4, R4, 0x2493, RZ ;  /* 0x0000249304047824 */ /* 0x000fe200078e02ff */
[----:B------:R4:W-:Y:S02]  /*01e0*/  STL.128 [R1+0xa10], RZ ;  /* 0x000a10ff01007387 */ /* 0x0009e40000100c00 */
[----:B------:R-:W-:Y:S02]  /*01f0*/  LOP3.LUT R9, R3, R2, RZ, 0xfc, !PT ;  /* 0x0000000203097212 */ /* 0x000fe400078efcff */
[----:B------:R4:W-:Y:S01]  /*0200*/  STL.128 [R1+0xc10], RZ ;  /* 0x000c10ff01007387 */ /* 0x0009e20000100c00 */
[----:B------:R-:W-:Y:S02]  /*0210*/  SHF.R.U32.HI R4, RZ, 0x10, R4 ;  /* 0x00000010ff047819 */ /* 0x000fe40000011604 */
[----:B------:R-:W-:Y:S01]  /*0220*/  LOP3.LUT R11, R5, 0x1d, RZ, 0x3c, !PT ;  /* 0x0000001d050b7812 */ /* 0x000fe200078e3cff */
[----:B------:R4:W-:Y:S02]  /*0230*/  STL.128 [R1+0x20], RZ ;  /* 0x000020ff01007387 */ /* 0x0009e40000100c00 */
[----:B------:R-:W-:-:S02]  /*0240*/  IMAD R9, R4, 0x620, R9 ;  /* 0x0000062004097824 */ /* 0x000fc400078e0209 */
[----:B------:R4:W-:Y:S03]  /*0250*/  STL.128 [R1+0x220], RZ ;  /* 0x000220ff01007387 */ /* 0x0009e60000100c00 */
[----:B------:R-:W-:Y:S01]  /*0260*/  IADD3 R9, PT, PT, R9, -0x1d, RZ ;  /* 0xffffffe309097810 */ /* 0x000fe20007ffe0ff */
[----:B------:R4:W-:Y:S04]  /*0270*/  STL.128 [R1+0x420], RZ ;  /* 0x000420ff01007387 */ /* 0x0009e80000100c00 */
        /* <DEDUP_REMOVED lines=206> */
[----:B0--3--:R4:W-:Y:S02]  /*0f60*/  STL.128 [R1+0xdf0], RZ ;  /* 0x000df0ff01007387 */ /* 0x0099e40000100c00 */
.L_x_4:
[C---:B0-----:R-:W-:Y:S01]  /*0f70*/  LOP3.LUT R12, R10.reuse, 0xffff, RZ, 0xc0, !PT ;  /* 0x0000ffff0a0c7812 */ /* 0x041fe200078ec0ff */
[----:B------:R-:W0:Y:S01]  /*0f80*/  S2UR UR5, SR_CgaCtaId ;  /* 0x00000000000579c3 */ /* 0x000e220000008800 */
[----:B------:R-:W-:Y:S01]  /*0f90*/  IADD3 R20, PT, PT, R10, 0x1, RZ ;  /* 0x000000010a147810 */ /* 0x000fe20007ffe0ff */
[----:B------:R-:W-:Y:S01]  /*0fa0*/  UMOV UR4, 0x400 ;  /* 0x0000040000047882 */ /* 0x000fe20000000000 */
[----:B------:R-:W-:Y:S01]  /*0fb0*/  BSSY.RECONVERGENT B0, `(.L_x_0) ;  /* 0x0000044000007945 */ /* 0x000fe20003800200 */
[----:B------:R-:W-:Y:S01]  /*0fc0*/  IMAD R15, R12, 0x2d83, RZ ;  /* 0x00002d830c0f7824 */ /* 0x000fe200078e02ff */
[----:B------:R-:W-:-:S04]  /*0fd0*/  LOP3.LUT R13, R20, 0xffff, RZ, 0xc0, !PT ;  /* 0x0000ffff140d7812 */ /* 0x000fc800078ec0ff */
[----:B------:R-:W-:Y:S01]  /*0fe0*/  SHF.R.U32.HI R12, RZ, 0x13, R15 ;  /* 0x00000013ff0c7819 */ /* 0x000fe2000001160f */
[----:B------:R-:W-:-:S03]  /*0ff0*/  IMAD R19, R13, 0x2d83, RZ ;  /* 0x00002d830d137824 */ /* 0x000fc600078e02ff */
[----:B------:R-:W-:-:S05]  /*1000*/  PRMT R12, R12, 0x9910, RZ ;  /* 0x000099100c0c7816 */ /* 0x000fca00000000ff */
[----:B------:R-:W-:-:S05]  /*1010*/  IMAD R12, R12, 0x2d, RZ ;  /* 0x0000002d0c0c7824 */ /* 0x000fca00078e02ff */
[----:B------:R-:W-:Y:S01]  /*1020*/  IADD3 R13, PT, PT, RZ, -R12, RZ ;  /* 0x8000000cff0d7210 */ /* 0x000fe20007ffe0ff */
[----:B0-----:R-:W-:Y:S01]  /*1030*/  ULEA UR6, UR5, UR4, 0x18 ;  /* 0x0000000405067291 */ /* 0x001fe2000f8ec0ff */
[----:B------:R-:W-:Y:S02]  /*1040*/  SHF.R.U32.HI R12, RZ, 0x13, R19 ;  /* 0x00000013ff0c7819 */ /* 0x000fe40000011613 */
[----:B------:R-:W-:Y:S02]  /*1050*/  PRMT R13, R13, 0x7710, RZ ;  /* 0x000077100d0d7816 */ /* 0x000fe400000000ff */
[----:B------:R-:W-:Y:S02]  /*1060*/  PRMT R14, R12, 0x9910, RZ ;  /* 0x000099100c0e7816 */ /* 0x000fe400000000ff */
[----:B------:R-:W-:-:S04]  /*1070*/  IADD3 R12, PT, PT, R13, R10, RZ ;  /* 0x0000000a0d0c7210 */ /* 0x000fc80007ffe0ff */
[----:B------:R-:W-:Y:S01]  /*1080*/  SHF.L.U32 R13, R12, 0x1, RZ ;  /* 0x000000010c0d7819 */ /* 0x000fe200000006ff */
[----:B------:R-:W-:-:S03]  /*1090*/  IMAD R12, R14, 0x2d, RZ ;  /* 0x0000002d0e0c7824 */ /* 0x000fc600078e02ff */
[----:B------:R-:W-:Y:S02]  /*10a0*/  LOP3.LUT R13, R8, 0xffff, R13, 0xf8, !PT ;  /* 0x0000ffff080d7812 */ /* 0x000fe400078ef80d */
[----:B------:R-:W-:Y:S02]  /*10b0*/  IADD3 R14, PT, PT, RZ, -R12, RZ ;  /* 0x8000000cff0e7210 */ /* 0x000fe40007ffe0ff */
[----:B------:R-:W-:Y:S02]  /*10c0*/  PRMT R12, R13, 0x9910, RZ ;  /* 0x000099100d0c7816 */ /* 0x000fe400000000ff */
[----:B------:R-:W-:-:S03]  /*10d0*/  PRMT R13, R14, 0x7710, RZ ;  /* 0x000077100e0d7816 */ /* 0x000fc600000000ff */
[----:B------:R-:W-:Y:S01]  /*10e0*/  IMAD R12, R12, 0x89, RZ ;  /* 0x000000890c0c7824 */ /* 0x000fe200078e02ff */
[----:B------:R-:W-:-:S04]  /*10f0*/  IADD3 R13, PT, PT, R20, R13, RZ ;  /* 0x0000000d140d7210 */ /* 0x000fc80007ffe0ff */
[----:B------:R-:W-:Y:S02]  /*1100*/  LOP3.LUT R12, R12, 0xffff, RZ, 0xc0, !PT ;  /* 0x0000ffff0c0c7812 */ /* 0x000fe400078ec0ff */
[----:B------:R-:W-:Y:S02]  /*1110*/  SHF.L.U32 R13, R13, 0x1, RZ ;  /* 0x000000010d0d7819 */ /* 0x000fe400000006ff */
[----:B------:R-:W-:Y:S02]  /*1120*/  SHF.R.U32.HI R12, RZ, 0xb, R12 ;  /* 0x0000000bff0c7819 */ /* 0x000fe4000001160c */
[----:B------:R-:W-:Y:S02]  /*1130*/  LOP3.LUT R13, R8, 0xffff, R13, 0xf8, !PT ;  /* 0x0000ffff080d7812 */ /* 0x000fe400078ef80d */
[----:B------:R-:W-:Y:S02]  /*1140*/  LOP3.LUT R18, R12, 0xff, RZ, 0xc0, !PT ;  /* 0x000000ff0c127812 */ /* 0x000fe400078ec0ff */
[----:B------:R-:W-:-:S02]  /*1150*/  PRMT R13, R13, 0x9910, RZ ;  /* 0x000099100d0d7816 */ /* 0x000fc400000000ff */
[-C--:B------:R-:W-:Y:S02]  /*1160*/  LOP3.LUT P0, RZ, R5, R18.reuse, RZ, 0xfc, !PT ;  /* 0x0000001205ff7212 */ /* 0x080fe4000780fcff */
[----:B------:R-:W-:Y:S02]  /*1170*/  MOV R12, R13 ;  /* 0x0000000d000c7202 */ /* 0x000fe40000000f00 */
[----:B------:R-:W-:Y:S02]  /*1180*/  ISETP.LE.U32.OR P0, PT, R11, R18, !P0 ;  /* 0x000000120b00720c */ /* 0x000fe40004703470 */
[----:B------:R-:W-:Y:S01]  /*1190*/  SHF.L.U32 R13, R10, 0x2, RZ ;  /* 0x000000020a0d7819 */ /* 0x000fe200000006ff */
[----:B------:R-:W-:-:S03]  /*11a0*/  IMAD R12, R12, 0x89, RZ ;  /* 0x000000890c0c7824 */ /* 0x000fc600078e02ff */
[----:B------:R-:W-:Y:S02]  /*11b0*/  LOP3.LUT R21, R13, R0, RZ, 0xfc, !PT ;  /* 0x000000000d157212 */ /* 0x000fe400078efcff */
[----:B------:R-:W-:Y:S02]  /*11c0*/  LOP3.LUT R12, R12, 0xffff, RZ, 0xc0, !PT ;  /* 0x0000ffff0c0c7812 */ /* 0x000fe400078ec0ff */
[----:B------:R-:W-:Y:S02]  /*11d0*/  LEA R17, R21, UR6, 0x2 ;  /* 0x0000000615117c11 */ /* 0x000fe4000f8e10ff */
[----:B------:R-:W-:Y:S02]  /*11e0*/  SHF.R.U32.HI R16, RZ, 0xb, R12 ;  /* 0x0000000bff107819 */ /* 0x000fe4000001160c */
[----:B------:R-:W-:Y:S01]  /*11f0*/  MOV R12, RZ ;  /* 0x000000ff000c7202 */ /* 0x000fe20000000f00 */
[----:B------:R-:W-:Y:S06]  /*1200*/  @P0 BRA `(.L_x_1) ;  /* 0x0000000000780947 */ /* 0x000fec0003800000 */
[----:B------:R-:W-:-:S04]  /*1210*/  SHF.L.U32 R13, R10, 0x2, RZ ;  /* 0x000000020a0d7819 */ /* 0x000fc800000006ff */
[----:B------:R-:W-:-:S04]  /*1220*/  LOP3.LUT R13, R13, R0, RZ, 0xfc, !PT ;  /* 0x000000000d0d7212 */ /* 0x000fc800078efcff */
[----:B------:R-:W-:-:S05]  /*1230*/  LOP3.LUT R14, R13, 0xffff, RZ, 0xc0, !PT ;  /* 0x0000ffff0d0e7812 */ /* 0x000fca00078ec0ff */
[----:B------:R-:W-:-:S05]  /*1240*/  IMAD R14, R14, 0x8889, RZ ;  /* 0x000088890e0e7824 */ /* 0x000fca00078e02ff */
[----:B------:R-:W-:-:S04]  /*1250*/  SHF.R.U32.HI R14, RZ, 0x14, R14 ;  /* 0x00000014ff0e7819 */ /* 0x000fc8000001160e */
[----:B------:R-:W-:-:S05]  /*1260*/  PRMT R14, R14, 0x9910, RZ ;  /* 0x000099100e0e7816 */ /* 0x000fca00000000ff */
[----:B------:R-:W-:-:S05]  /*1270*/  IMAD R14, R14, 0x1e, RZ ;  /* 0x0000001e0e0e7824 */ /* 0x000fca00078e02ff */
[----:B------:R-:W-:-:S04]  /*1280*/  IADD3 R14, PT, PT, RZ, -R14, RZ ;  /* 0x8000000eff0e7210 */ /* 0x000fc80007ffe0ff */
[----:B------:R-:W-:-:S04]  /*1290*/  PRMT R14, R14, 0x7710, RZ ;  /* 0x000077100e0e7816 */ /* 0x000fc800000000ff */
[----:B------:R-:W-:-:S04]  /*12a0*/  IADD3 R14, PT, PT, R13, R14, RZ ;  /* 0x0000000e0d0e7210 */ /* 0x000fc80007ffe0ff */
[----:B------:R-:W-:-:S04]  /*12b0*/  IADD3 R13, PT, PT, R14, -0x1, RZ ;  /* 0xffffffff0e0d7810 */ /* 0x000fc80007ffe0ff */
[----:B------:R-:W-:-:S04]  /*12c0*/  LOP3.LUT R13, R13, 0xffff, RZ, 0xc0, !PT ;  /* 0x0000ffff0d0d7812 */ /* 0x000fc800078ec0ff */
[----:B------:R-:W-:-:S13]  /*12d0*/  ISETP.GT.U32.AND P0, PT, R13, 0x1b, PT ;  /* 0x0000001b0d00780c */ /* 0x000fda0003f04070 */
[----:B------:R-:W-:Y:S05]  /*12e0*/  @P0 BRA `(.L_x_1) ;  /* 0x0000000000400947 */ /* 0x000fea0003800000 */
[----:B------:R-:W-:-:S04]  /*12f0*/  SHF.R.U32.HI R12, RZ, 0x14, R15 ;  /* 0x00000014ff0c7819 */ /* 0x000fc8000001160f */
[----:B------:R-:W-:-:S05]  /*1300*/  PRMT R13, R12, 0x9910, RZ ;  /* 0x000099100c0d7816 */ /* 0x000fca00000000ff */
[----:B------:R-:W-:-:S05]  /*1310*/  IMAD R13, R13, 0x5a, RZ ;  /* 0x0000005a0d0d7824 */ /* 0x000fca00078e02ff */
[----:B------:R-:W-:-:S04]  /*1320*/  IADD3 R13, PT, PT, RZ, -R13, RZ ;  /* 0x8000000dff0d7210 */ /* 0x000fc80007ffe0ff */
[----:B------:R-:W-:-:S04]  /*1330*/  PRMT R13, R13, 0x7710, RZ ;  /* 0x000077100d0d7816 */ /* 0x000fc800000000ff */
[----:B------:R-:W-:-:S04]  /*1340*/  IADD3 R13, PT, PT, R13, R10, RZ ;  /* 0x0000000a0d0d7210 */ /* 0x000fc80007ffe0ff */
[----:B------:R-:W-:-:S04]  /*1350*/  LOP3.LUT R13, R13, 0xffff, RZ, 0xc0, !PT ;  /* 0x0000ffff0d0d7812 */ /* 0x000fc800078ec0ff */
[----:B------:R-:W-:Y:S01]  /*1360*/  ISETP.GT.U32.AND P0, PT, R13, 0x2c, PT ;  /* 0x0000002c0d00780c */ /* 0x000fe20003f04070 */
[----:B------:R-:W-:Y:S01]  /*1370*/  IMAD R13, R12, 0x18800, R9 ;  /* 0x000188000c0d7824 */ /* 0x000fe200078e0209 */
[----:B------:R-:W-:-:S04]  /*1380*/  LOP3.LUT R12, R14, 0xffff, RZ, 0xc0, !PT ;  /* 0x0000ffff0e0c7812 */ /* 0x000fc800078ec0ff */
[----:B------:R-:W-:-:S07]  /*1390*/  IADD3 R15, PT, PT, R13, 0x310, RZ ;  /* 0x000003100d0f7810 */ /* 0x000fce0007ffe0ff */
[----:B------:R-:W-:-:S04]  /*13a0*/  @!P0 IADD3 R15, PT, PT, R13, RZ, RZ ;  /* 0x000000ff0d0f8210 */ /* 0x000fc80007ffe0ff */
[----:B------:R-:W-:-:S05]  /*13b0*/  IADD3 R12, PT, PT, R12, R15, RZ ;  /* 0x0000000f0c0c7210 */ /* 0x000fca0007ffe0ff */
[----:B------:R-:W-:-:S04]  /*13c0*/  IMAD R13, R18, 0x1c, R12 ;  /* 0x0000001c120d7824 */ /* 0x000fc800078e020c */
[----:B------:R-:W-:-:S06]  /*13d0*/  IMAD.WIDE R12, R13, 0x4, R6 ;  /* 0x000000040d0c7825 */ /* 0x000fcc00078e0206 */
[----:B------:R0:W5:Y:S02]  /*13e0*/  LDG.E.CONSTANT R12, desc[UR8][R12.64] ;  /* 0x000000080c0c7981 */ /* 0x000164000c1e9900 */
.L_x_1:
[----:B------:R-:W-:Y:S05]  /*13f0*/  BSYNC.RECONVERGENT B0 ;  /* 0x0000000000007941 */ /* 0x000fea0003800200 */
.L_x_0:
[----:B------:R-:W-:Y:S01]  /*1400*/  LOP3.LUT R16, R16, 0xff, RZ, 0xc0, !PT ;  /* 0x000000ff10107812 */ /* 0x000fe200078ec0ff */
[----:B-----5:R1:W-:Y:S01]  /*1410*/  STS [R17], R12 ;  /* 0x0000000c11007388 */ /* 0x0203e20000000800 */
[----:B------:R-:W-:Y:S01]  /*1420*/  BSSY.RECONVERGENT B0, `(.L_x_2) ;  /* 0x0000022000007945 */ /* 0x000fe20003800200 */
[----:B0-----:R-:W-:Y:S02]  /*1430*/  MOV R13, RZ ;  /* 0x000000ff000d7202 */ /* 0x001fe40000000f00 */
[----:B------:R-:W-:-:S04]  /*1440*/  LOP3.LUT P0, RZ, R5, R16, RZ, 0xfc, !PT ;  /* 0x0000001005ff7212 */ /* 0x000fc8000780fcff */
[----:B------:R-:W-:-:S13]  /*1450*/  ISETP.LE.U32.OR P0, PT, R11, R16, !P0 ;  /* 0x000000100b00720c */ /* 0x000fda0004703470 */
[----:B-1----:R-:W-:Y:S05]  /*1460*/  @P0 BRA `(.L_x_3) ;  /* 0x0000000000740947 */ /* 0x002fea0003800000 */
[----:B------:R-:W-:-:S04]  /*1470*/  IADD3 R12, PT, PT, R21, 0x4, RZ ;  /* 0x00000004150c7810 */ /* 0x000fc80007ffe0ff */
        /* <DEDUP_REMOVED lines=28> */
.L_x_3:
[----:B------:R-:W-:Y:S05]  /*1640*/  BSYNC.RECONVERGENT B0 ;  /* 0x0000000000007941 */ /* 0x000fea0003800200 */
.L_x_2:
[----:B-----5:R1:W-:Y:S01]  /*1650*/  STS [R17+0x10], R13 ;  /* 0x0000100d11007388 */ /* 0x0203e20000000800 */
[----:B------:R-:W-:-:S04]  /*1660*/  IADD3 R10, PT, PT, R10, 0x2, RZ ;  /* 0x000000020a0a7810 */ /* 0x000fc80007ffe0ff */
[----:B------:R-:W-:-:S13]  /*1670*/  ISETP.NE.AND P0, PT, R10, 0x5a0, PT ;  /* 0x000005a00a00780c */ /* 0x000fda0003f05270 */
[----:B-1----:R-:W-:Y:S05]  /*1680*/  @P0 BRA `(.L_x_4) ;  /* 0xfffffff800380947 */ /* 0x002fea000383ffff */
[----:B------:R-:W1:Y:S01]  /*1690*/  LDC.64 R8, c[0x0][0x388] ;  /* 0x0000e200ff087b82 */ /* 0x000e620000000a00 */
[----:B------:R-:W-:Y:S02]  /*16a0*/  PRMT R5, R4, 0x9910, RZ ;  /* 0x0000991004057816 */ /* 0x000fe400000000ff */
[----:B------:R-:W-:-:S03]  /*16b0*/  ISETP.GT.U32.AND P0, PT, R0, 0x1, PT ;  /* 0x000000010000780c */ /* 0x000fc60003f04070 */
[----:B------:R-:W-:-:S05]  /*16c0*/  IMAD R5, R5, 0x12, RZ ;  /* 0x0000001205057824 */ /* 0x000fca00078e02ff */
[----:B------:R-:W-:-:S04]  /*16d0*/  LOP3.LUT R5, R5, 0xffff, RZ, 0xc0, !PT ;  /* 0x0000ffff05057812 */ /* 0x000fc800078ec0ff */
[----:B------:R-:W-:-:S05]  /*16e0*/  IADD3 R5, PT, PT, R5, R0, RZ ;  /* 0x0000000005057210 */ /* 0x000fca0007ffe0ff */
[----:B-1----:R-:W-:-:S05]  /*16f0*/  IMAD.WIDE.U32 R8, R5, 0x4, R8 ;  /* 0x0000000405087825 */ /* 0x002fca00078e0008 */
[----:B------:R-:W2:Y:S04]  /*1700*/  LDG.E.CONSTANT R5, desc[UR8][R8.64] ;  /* 0x0000000808057981 */ /* 0x000ea8000c1e9900 */
[----:B------:R-:W3:Y:S04]  /*1710*/  LDG.E.CONSTANT R25, desc[UR8][R8.64+0x10] ;  /* 0x0000100808197981 */ /* 0x000ee8000c1e9900 */
[----:B------:R-:W5:Y:S04]  /*1720*/  LDG.E.CONSTANT R27, desc[UR8][R8.64+0x20] ;  /* 0x00002008081b7981 */ /* 0x000f68000c1e9900 */
[----:B------:R-:W4:Y:S04]  /*1730*/  LDG.E.CONSTANT R29, desc[UR8][R8.64+0x30] ;  /* 0x00003008081d7981 */ /* 0x000f28000c1e9900 */
[----:B------:R-:W4:Y:S01]  /*1740*/  @!P0 LDG.E.CONSTANT R31, desc[UR8][R8.64+0x40] ;  /* 0x00004008081f8981 */ /* 0x000f22000c1e9900 */
[----:B------:R-:W-:Y:S01]  /*1750*/  UIADD3 UR4, UPT, UPT, UR4, 0x5a00, URZ ;  /* 0x00005a0004047890 */ /* 0x000fe2000fffe0ff */
[----:B------:R-:W-:-:S03]  /*1760*/  LEA R24, R0, UR6, 0x2 ;  /* 0x0000000600187c11 */ /* 0x000fc6000f8e10ff */
[----:B------:R-:W-:-:S06]  /*1770*/  ULEA UR4, UR5, UR4, 0x18 ;  /* 0x0000000405047291 */ /* 0x000fcc000f8ec0ff */
[----:B------:R-:W-:-:S05]  /*1780*/  LEA R26, R0, UR4, 0x2 ;  /* 0x00000004001a7c11 */ /* 0x000fca000f8e10ff */
[----:B--2---:R1:W-:Y:S04]  /*1790*/  STS [R26], R5 ;  /* 0x000000051a007388 */ /* 0x0043e80000000800 */
[----:B---3--:R2:W-:Y:S04]  /*17a0*/  STS [R26+0x10], R25 ;  /* 0x000010191a007388 */ /* 0x0085e80000000800 */
[----:B-----5:R3:W-:Y:S01]  /*17b0*/  STS [R26+0x20], R27 ;  /* 0x0000201b1a007388 */ /* 0x0207e20000000800 */
[----:B-1----:R-:W-:-:S03]  /*17c0*/  IADD3 R5, PT, PT, R1, 0x610, RZ ;  /* 0x0000061001057810 */ /* 0x002fc60007ffe0ff */
[----:B----4-:R3:W-:Y:S01]  /*17d0*/  STS [R26+0x30], R29 ;  /* 0x0000301d1a007388 */ /* 0x0107e20000000800 */
[----:B--2---:R-:W-:-:S03]  /*17e0*/  HFMA2 R25, -RZ, RZ, 0, 0 ;  /* 0x00000000ff197431 */ /* 0x004fc600000001ff */
[----:B------:R3:W-:Y:S01]  /*17f0*/  @!P0 STS [R26+0x40], R31 ;  /* 0x0000401f1a008388 */ /* 0x0007e20000000800 */
[----:B------:R-:W-:Y:S06]  /*1800*/  BAR.SYNC.DEFER_BLOCKING 0x0 ;  /* 0x0000000000007b1d */ /* 0x000fec0000010000 */
[----:B------:R-:W1:Y:S04]  /*1810*/  LDS.64 R6, [UR6+0x5a40] ;  /* 0x005a4006ff067984 */ /* 0x000e680008000a00 */
[----:B------:R-:W2:Y:S04]  /*1820*/  LDS.128 R8, [UR6+0x5a00] ;  /* 0x005a0006ff087984 */ /* 0x000ea80008000c00 */
[----:B0-----:R-:W0:Y:S04]  /*1830*/  LDS.128 R12, [UR6+0x5a20] ;  /* 0x005a2006ff0c7984 */ /* 0x001e280008000c00 */
[----:B------:R-:W4:Y:S04]  /*1840*/  LDS.128 R16, [UR6+0x5a30] ;  /* 0x005a3006ff107984 */ /* 0x000f280008000c00 */
[----:B---3--:R-:W0:Y:S02]  /*1850*/  LDS.128 R20, [UR6+0x5a10] ;  /* 0x005a1006ff147984 */ /* 0x008e240008000c00 */
.L_x_6:
[C---:B------:R-:W-:Y:S01]  /*1860*/  LEA R27, R25.reuse, R5, 0x5 ;  /* 0x00000005191b7211 */ /* 0x040fe200078e28ff */
[C---:B------:R-:W-:Y:S01]  /*1870*/  IMAD R26, R25.reuse, 0x5a0, R24 ;  /* 0x000005a0191a7824 */ /* 0x040fe200078e0218 */
[----:B------:R-:W-:Y:S01]  /*1880*/  IADD3 R25, PT, PT, R25, 0x1, RZ ;  /* 0x0000000119197810 */ /* 0x000fe20007ffe0ff */
[----:B------:R-:W-:-:S03]  /*1890*/  UMOV UR4, 0x2d0 ;  /* 0x000002d000047882 */ /* 0x000fc60000000000 */
[----:B------:R-:W-:-:S13]  /*18a0*/  ISETP.NE.AND P0, PT, R25, 0x10, PT ;  /* 0x000000101900780c */ /* 0x000fda0003f05270 */
.L_x_5:
[----:B------:R-:W2:Y:S04]  /*18b0*/  LDL R31, [R27+-0x610] ;  /* 0xfff9f0001b1f7983 */ /* 0x000ea80000100800 */
[----:B------:R-:W3:Y:S04]  /*18c0*/  LDL R35, [R27+-0x410] ;  /* 0xfffbf0001b237983 */ /* 0x000ee80000100800 */
[----:B------:R-:W5:Y:S04]  /*18d0*/  LDL R39, [R27+-0x210] ;  /* 0xfffdf0001b277983 */ /* 0x000f680000100800 */
[----:B------:R-:W4:Y:S04]  /*18e0*/  LDL R45, [R27+0x3f0] ;  /* 0x0003f0001b2d7983 */ /* 0x000f280000100800 */
[----:B------:R-:W4:Y:S04]  /*18f0*/  LDL R41, [R27+-0x10] ;  /* 0xfffff0001b297983 */ /* 0x000f280000100800 */
[----:B------:R-:W4:Y:S04]  /*1900*/  LDL R43, [R27+0x1f0] ;  /* 0x0001f0001b2b7983 */ /* 0x000f280000100800 */
[----:B------:R-:W4:Y:S04]  /*1910*/  LDL R40, [R27+-0x600] ;  /* 0xfffa00001b287983 */ /* 0x000f280000100800 */
[----:B------:R-:W4:Y:S04]  /*1920*/  LDL R29, [R27+0x5f0] ;  /* 0x0005f0001b1d7983 */ /* 0x000f280000100800 */
[----:B------:R-:W4:Y:S04]  /*1930*/  LDL R36, [R27+-0x200] ;  /* 0xfffe00001b247983 */ /* 0x000f280000100800 */
[----:B------:R-:W4:Y:S04]  /*1940*/  LDL R38, [R27+-0x400] ;  /* 0xfffc00001b267983 */ /* 0x000f280000100800 */
[----:B------:R-:W4:Y:S04]  /*1950*/  LDL R34, [R27] ;  /* 0x000000001b227983 */ /* 0x000f280000100800 */
[----:B------:R-:W4:Y:S04]  /*1960*/  LDL R32, [R27+0x200] ;  /* 0x000200001b207983 */ /* 0x000f280000100800 */
[----:B------:R-:W4:Y:S04]  /*1970*/  LDL R30, [R27+0x400] ;  /* 0x000400001b1e7983 */ /* 0x000f280000100800 */
[----:B------:R-:W4:Y:S04]  /*1980*/  LDL R28, [R27+0x600] ;  /* 0x000600001b1c7983 */ /* 0x000f280000100800 */
[----:B------:R-:W2:Y:S04]  /*1990*/  LDS R33, [R26+UR4+-0x2d0] ;  /* 0xfffd30041a217984 */ /* 0x000ea80008000800 */
[----:B------:R-:W1:Y:S04]  /*19a0*/  LDS R47, [R26+UR4+-0x2cc] ;  /* 0xfffd34041a2f7984 */ /* 0x000e680008000800 */
[----:B------:R-:W3:Y:S04]  /*19b0*/  LDS R37, [R26+UR4+-0x2c0] ;  /* 0xfffd40041a257984 */ /* 0x000ee80008000800 */
[----:B------:R-:W0:Y:S04]  /*19c0*/  LDS R49, [R26+UR4+-0x2bc] ;  /* 0xfffd44041a317984 */ /* 0x000e280008000800 */
[----:B------:R-:W-:Y:S04]  /*19d0*/  LDS R46, [R26+UR4+-0x2b8] ;  /* 0xfffd48041a2e7984 */ /* 0x000fe80008000800 */
[----:B------:R-:W-:Y:S04]  /*19e0*/  LDS R53, [R26+UR4+-0x248] ;  /* 0xfffdb8041a357984 */ /* 0x000fe80008000800 */
[----:B------:R-:W-:Y:S04]  /*19f0*/  LDS R50, [R26+UR4+-0x244] ;  /* 0xfffdbc041a327984 */ /* 0x000fe80008000800 */
[----:B------:R-:W-:Y:S04]  /*1a00*/  LDS R57, [R26+UR4+-0x240] ;  /* 0xfffdc0041a397984 */ /* 0x000fe80008000800 */
[----:B------:R-:W0:Y:S04]  /*1a10*/  LDS R44, [R26+UR4+-0x2c8] ;  /* 0xfffd38041a2c7984 */ /* 0x000e280008000800 */
[----:B------:R-:W-:Y:S04]  /*1a20*/  LDS R54, [R26+UR4+-0x1d0] ;  /* 0xfffe30041a367984 */ /* 0x000fe80008000800 */
[----:B------:R-:W0:Y:S04]  /*1a30*/  LDS R51, [R26+UR4+-0x258] ;  /* 0xfffda8041a337984 */ /* 0x000e280008000800 */
[----:B------:R-:W0:Y:S04]  /*1a40*/  LDS R48, [R26+UR4+-0x254] ;  /* 0xfffdac041a307984 */ /* 0x000e280008000800 */
[----:B------:R-:W0:Y:S04]  /*1a50*/  LDS R55, [R26+UR4+-0x250] ;  /* 0xfffdb0041a377984 */ /* 0x000e280008000800 */
[----:B------:R-:W0:Y:S04]  /*1a60*/  LDS R52, [R26+UR4+-0x1e0] ;  /* 0xfffe20041a347984 */ /* 0x000e280008000800 */
[----:B------:R-:W-:Y:S04]  /*1a70*/  LDS R59, [R26+UR4+-0x1dc] ;  /* 0xfffe24041a3b7984 */ /* 0x000fe80008000800 */
        /* <DEDUP_REMOVED lines=17> */
[----:B------:R-:W-:Y:S01]  /*1b90*/  LDS R78, [R26+UR4+-0x198] ;  /* 0xfffe68041a4e7984 */ /* 0x000fe20008000800 */
[----:B--2---:R-:W-:-:S03]  /*1ba0*/  FFMA R42, R8, R33, R31 ;  /* 0x00000021082a7223 */ /* 0x004fc6000000001f */
[----:B------:R-:W2:Y:S01]  /*1bb0*/  LDS R33, [R26+UR4+-0x1cc] ;  /* 0xfffe34041a217984 */ /* 0x000ea20008000800 */
[----:B-1----:R-:W-:Y:S01]  /*1bc0*/  FFMA R47, R47, R9, R42 ;  /* 0x000000092f2f7223 */ /* 0x002fe2000000002a */
[----:B---3--:R-:W-:Y:S02]  /*1bd0*/  FFMA R42, R8, R37, R35 ;  /* 0x00000025082a7223 */ /* 0x008fe40000000023 */
[----:B------:R-:W-:Y:S02]  /*1be0*/  LDS R31, [R26+UR4+-0x2b0] ;  /* 0xfffd50041a1f7984 */ /* 0x000fe40008000800 */
[----:B0-----:R-:W-:Y:S01]  /*1bf0*/  FFMA R49, R49, R9, R42 ;  /* 0x0000000931317223 */ /* 0x001fe2000000002a */
[-C--:B------:R-:W-:Y:S01]  /*1c00*/  FFMA R44, R44, R10.reuse, R47 ;  /* 0x0000000a2c2c7223 */ /* 0x080fe2000000002f */
[----:B------:R-:W0:Y:S02]  /*1c10*/  LDS R42, [R26+UR4+-0x1d8] ;  /* 0xfffe28041a2a7984 */ /* 0x000e240008000800 */
[----:B------:R-:W-:Y:S01]  /*1c20*/  FFMA R46, R46, R10, R49 ;  /* 0x0000000a2e2e7223 */ /* 0x000fe20000000031 */
[-C--:B------:R-:W-:Y:S01]  /*1c30*/  FFMA R51, R51, R11.reuse, R44 ;  /* 0x0000000b33337223 */ /* 0x080fe2000000002c */
[----:B------:R-:W1:Y:S02]  /*1c40*/  LDS R35, [R26+UR4+-0x2ac] ;  /* 0xfffd54041a237984 */ /* 0x000e640008000800 */
[----:B------:R-:W-:Y:S01]  /*1c50*/  FFMA R53, R53, R11, R46 ;  /* 0x0000000b35357223 */ /* 0x000fe2000000002e */
[C---:B------:R-:W-:Y:S01]  /*1c60*/  FFMA R48, R20.reuse, R48, R51 ;  /* 0x0000003014307223 */ /* 0x040fe20000000033 */
[----:B------:R-:W-:Y:S02]  /*1c70*/  LDS R49, [R26+UR4+-0x27c] ;  /* 0xfffd84041a317984 */ /* 0x000fe40008000800 */
[----:B------:R-:W-:Y:S01]  /*1c80*/  FFMA R50, R20, R50, R53 ;  /* 0x0000003214327223 */ /* 0x000fe20000000035 */
[-C--:B------:R-:W-:Y:S01]  /*1c90*/  FFMA R55, R55, R21.reuse, R48 ;  /* 0x0000001537377223 */ /* 0x080fe20000000030 */
[----:B------:R-:W4:Y:S02]  /*1ca0*/  LDS R44, [R26+UR4+-0x2a0] ;  /* 0xfffd60041a2c7984 */ /* 0x000f240008000800 */
[----:B------:R-:W-:Y:S01]  /*1cb0*/  FFMA R57, R57, R21, R50 ;  /* 0x0000001539397223 */ /* 0x000fe20000000032 */
[-C--:B------:R-:W-:Y:S01]  /*1cc0*/  FFMA R52, R52, R22.reuse, R55 ;  /* 0x0000001634347223 */ /* 0x080fe20000000037 */
[----:B------:R-:W3:Y:S02]  /*1cd0*/  LDS R46, [R26+UR4+-0x290] ;  /* 0xfffd70041a2e7984 */ /* 0x000ee40008000800 */
[----:B------:R-:W-:-:S02]  /*1ce0*/  FFMA R54, R54, R22, R57 ;  /* 0x0000001636367223 */ /* 0x000fc40000000039 */
[----:B------:R-:W-:Y:S04]  /*1cf0*/  LDS R57, [R26+UR4+-0x208] ;  /* 0xfffdf8041a397984 */ /* 0x000fe80008000800 */
[----:B------:R-:W-:Y:S04]  /*1d00*/  LDS R37, [R26+UR4+-0x29c] ;  /* 0xfffd64041a257984 */ /* 0x000fe80008000800 */
[----:B------:R-:W-:Y:S01]  /*1d10*/  LDS R47, [R26+UR4+-0x28c] ;  /* 0xfffd74041a2f7984 */ /* 0x000fe20008000800 */
[----:B--2---:R-:W-:-:S03]  /*1d20*/  FFMA R71, R33, R23, R54 ;  /* 0x0000001721477223 */ /* 0x004fc60000000036 */
[----:B------:R-:W-:Y:S04]  /*1d30*/  LDS R48, [R26+UR4+-0x2a8] ;  /* 0xfffd58041a307984 */ /* 0x000fe80008000800 */
[----:B------:R-:W2:Y:S04]  /*1d40*/  LDS R33, [R26+UR4+-0x280] ;  /* 0xfffd80041a217984 */ /* 0x000ea80008000800 */
[----:B------:R-:W2:Y:S01]  /*1d50*/  LDS R54, [R26+UR4+-0x278] ;  /* 0xfffd88041a367984 */ /* 0x000ea20008000800 */
[----:B------:R-:W-:-:S03]  /*1d60*/  FFMA R69, R59, R23, R52 ;  /* 0x000000173b457223 */ /* 0x000fc60000000034 */
[----:B------:R-:W-:Y:S01]  /*1d70*/  LDS R59, [R26+UR4+-0x204] ;  /* 0xfffdfc041a3b7984 */ /* 0x000fe20008000800 */
[----:B0-----:R-:W-:Y:S01]  /*1d80*/  FFMA R70, R42, R12, R69 ;  /* 0x0000000c2a467223 */ /* 0x001fe20000000045 */
[C---:B-----5:R-:W-:Y:S02]  /*1d90*/  FFMA R42, R8.reuse, R31, R39 ;  /* 0x0000001f082a7223 */ /* 0x060fe40000000027 */
[----:B------:R-:W0:Y:S04]  /*1da0*/  LDS R50, [R26+UR4+-0x298] ;  /* 0xfffd68041a327984 */ /* 0x000e280008000800 */
[----:B------:R-:W-:Y:S04]  /*1db0*/  LDS R39, [R26+UR4+-0x18c] ;  /* 0xfffe74041a277984 */ /* 0x000fe80008000800 */
[----:B------:R-:W5:Y:S04]  /*1dc0*/  LDS R52, [R26+UR4+-0x288] ;  /* 0xfffd78041a347984 */ /* 0x000f680008000800 */
[----:B------:R-:W5:Y:S04]  /*1dd0*/  LDS R51, [R26+UR4+-0x238] ;  /* 0xfffdc8041a337984 */ /* 0x000f680008000800 */
[----:B------:R-:W5:Y:S04]  /*1de0*/  LDS R53, [R26+UR4+-0x228] ;  /* 0xfffdd8041a357984 */ /* 0x000f680008000800 */
[----:B------:R-:W5:Y:S01]  /*1df0*/  LDS R55, [R26+UR4+-0x218] ;  /* 0xfffde8041a377984 */ /* 0x000f620008000800 */
[----:B-1----:R-:W-:Y:S01]  /*1e00*/  FFMA R35, R35, R9, R42 ;  /* 0x0000000923237223 */ /* 0x002fe2000000002a */
[C---:B----4-:R-:W-:Y:S01]  /*1e10*/  FFMA R44, R8.reuse, R44, R41 ;  /* 0x0000002c082c7223 */ /* 0x050fe20000000029 */
[C---:B---3--:R-:W-:Y:S01]  /*1e20*/  FFMA R46, R8.reuse, R46, R43 ;  /* 0x0000002e082e7223 */ /* 0x048fe2000000002b */
[----:B------:R-:W-:Y:S01]  /*1e30*/  LDS R31, [R26+UR4+-0x270] ;  /* 0xfffd90041a1f7984 */ /* 0x000fe20008000800 */
[----:B--2---:R-:W-:Y:S01]  /*1e40*/  FFMA R42, R8, R33, R45 ;  /* 0x00000021082a7223 */ /* 0x004fe2000000002d */
[----:B------:R-:W-:-:S02]  /*1e50*/  FFMA R37, R37, R9, R44 ;  /* 0x0000000925257223 */ /* 0x000fc4000000002c */
[----:B------:R-:W-:Y:S01]  /*1e60*/  LDS R33, [R26+UR4] ;  /* 0x000000041a217984 */ /* 0x000fe20008000800 */
[-C--:B------:R-:W-:Y:S01]  /*1e70*/  FFMA R49, R49, R9.reuse, R42 ;  /* 0x0000000931317223 */ /* 0x080fe2000000002a */
[----:B------:R-:W-:Y:S01]  /*1e80*/  FFMA R47, R47, R9, R46 ;  /* 0x000000092f2f7223 */ /* 0x000fe2000000002e */
[-C--:B------:R-:W-:Y:S01]  /*1e90*/  FFMA R48, R48, R10.reuse, R35 ;  /* 0x0000000a30307223 */ /* 0x080fe20000000023 */
[----:B------:R-:W-:Y:S01]  /*1ea0*/  LDS R44, [R26+UR4+0x4] ;  /* 0x000004041a2c7984 */ /* 0x000fe20008000800 */
[----:B------:R-:W-:-:S03]  /*1eb0*/  FFMA R54, R54, R10, R49 ;  /* 0x0000000a36367223 */ /* 0x000fc60000000031 */
[----:B------:R-:W-:Y:S01]  /*1ec0*/  LDS R41, [R26+UR4+0x8] ;  /* 0x000008041a297984 */ /* 0x000fe20008000800 */
[----:B------:R-:W-:Y:S01]  /*1ed0*/  FFMA R57, R57, R11, R54 ;  /* 0x0000000b39397223 */ /* 0x000fe20000000036 */
[----:B0-----:R-:W-:Y:S02]  /*1ee0*/  FFMA R50, R50, R10, R37 ;  /* 0x0000000a32327223 */ /* 0x001fe40000000025 */
[----:B------:R-:W-:Y:S01]  /*1ef0*/  LDS R37, [R26+UR4+0x20] ;  /* 0x000020041a257984 */ /* 0x000fe20008000800 */
[----:B------:R-:W-:-:S03]  /*1f00*/  FFMA R42, R20, R59, R57 ;  /* 0x0000003b142a7223 */ /* 0x000fc60000000039 */
[----:B------:R-:W-:Y:S01]  /*1f10*/  LDS R49, [R26+UR4+0x78] ;  /* 0x000078041a317984 */ /* 0x000fe20008000800 */
[----:B------:R-:W-:-:S03]  /*1f20*/  FFMA R67, R67, R21, R42 ;  /* 0x0000001543437223 */ /* 0x000fc6000000002a */
[----:B------:R-:W0:Y:S01]  /*1f30*/  LDS R42, [R26+UR4+-0x188] ;  /* 0xfffe78041a2a7984 */ /* 0x000e220008000800 */
[----:B------:R-:W-:Y:S01]  /*1f40*/  FFMA R68, R68, R22, R67 ;  /* 0x0000001644447223 */ /* 0x000fe20000000043 */
[----:B-----5:R-:W-:Y:S01]  /*1f50*/  FFMA R52, R52, R10, R47 ;  /* 0x0000000a34347223 */ /* 0x020fe2000000002f */
[----:B------:R-:W-:Y:S01]  /*1f60*/  FFMA R51, R51, R11, R48 ;  /* 0x0000000b33337223 */ /* 0x000fe20000000030 */
[----:B------:R-:W-:Y:S01]  /*1f70*/  LDS R35, [R26+UR4+0x10] ;  /* 0x000010041a237984 */ /* 0x000fe20008000800 */
[----:B------:R-:W-:-:S03]  /*1f80*/  FFMA R69, R39, R23, R68 ;  /* 0x0000001727457223 */ /* 0x000fc60000000044 */
[----:B------:R-:W1:Y:S01]  /*1f90*/  LDS R39, [R26+UR4+-0x26c] ;  /* 0xfffd94041a277984 */ /* 0x000e620008000800 */
[-C--:B------:R-:W-:Y:S01]  /*1fa0*/  FFMA R53, R53, R11.reuse, R50 ;  /* 0x0000000b35357223 */ /* 0x080fe20000000032 */
[----:B------:R-:W-:Y:S02]  /*1fb0*/  FFMA R55, R55, R11, R52 ;  /* 0x0000000b37377223 */ /* 0x000fe40000000034 */
[----:B------:R-:W2:Y:S01]  /*1fc0*/  LDS R50, [R26+UR4+-0x268] ;  /* 0xfffd98041a327984 */ /* 0x000ea20008000800 */
[----:B------:R-:W-:-:S03]  /*1fd0*/  FFMA R56, R20, R56, R51 ;  /* 0x0000003814387223 */ /* 0x000fc60000000033 */
[----:B------:R-:W3:Y:S01]  /*1fe0*/  LDS R48, [R26+UR4+0x24] ;  /* 0x000024041a307984 */ /* 0x000ee20008000800 */
[----:B------:R-:W-:-:S03]  /*1ff0*/  FFMA R60, R20, R60, R55 ;  /* 0x0000003c143c7223 */ /* 0x000fc60000000037 */
[----:B------:R-:W4:Y:S01]  /*2000*/  LDS R47, [R26+UR4+-0x1f8] ;  /* 0xfffe08041a2f7984 */ /* 0x000f220008000800 */
[----:B------:R-:W-:-:S03]  /*2010*/  FFMA R58, R20, R58, R53 ;  /* 0x0000003a143a7223 */ /* 0x000fc60000000035 */
[----:B------:R-:W5:Y:S01]  /*2020*/  LDS R45, [R26+UR4+0x28] ;  /* 0x000028041a2d7984 */ /* 0x000f620008000800 */
[----:B------:R-:W-:-:S03]  /*2030*/  FFMA R61, R61, R21, R56 ;  /* 0x000000153d3d7223 */ /* 0x000fc60000000038 */
[----:B------:R-:W5:Y:S04]  /*2040*/  LDS R55, [R26+UR4+0x7c] ;  /* 0x00007c041a377984 */ /* 0x000f680008000800 */
[----:B------:R-:W5:Y:S04]  /*2050*/  LDS R46, [R26+UR4+0x14] ;  /* 0x000014041a2e7984 */ /* 0x000f680008000800 */
[----:B------:R-:W5:Y:S04]  /*2060*/  LDS R53, [R26+UR4+-0x1f4] ;  /* 0xfffe0c041a357984 */ /* 0x000f680008000800 */
[----:B------:R-:W5:Y:S01]  /*2070*/  LDS R51, [R26+UR4+0x98] ;  /* 0x000098041a337984 */ /* 0x000f620008000800 */
[----:B------:R-:W-:-:S03]  /*2080*/  FFMA R62, R62, R22, R61 ;  /* 0x000000163e3e7223 */ /* 0x000fc6000000003d */
[----:B------:R-:W5:Y:S04]  /*2090*/  LDS R43, [R26+UR4+0x18] ;  /* 0x000018041a2b7984 */ /* 0x000f680008000800 */
[----:B------:R-:W5:Y:S04]  /*20a0*/  LDS R61, [R26+UR4+-0x1f0] ;  /* 0xfffe10041a3d7984 */ /* 0x000f680008000800 */
[----:B------:R-:W5:Y:S04]  /*20b0*/  LDS R59, [R26+UR4+0x9c] ;  /* 0x00009c041a3b7984 */ /* 0x000f680008000800 */
[----:B------:R-:W5:Y:S01]  /*20c0*/  LDS R52, [R26+UR4+0x88] ;  /* 0x000088041a347984 */ /* 0x000f620008000800 */
[-C--:B------:R-:W-:Y:S01]  /*20d0*/  FFMA R63, R63, R21.reuse, R58 ;  /* 0x000000153f3f7223 */ /* 0x080fe2000000003a */
[----:B------:R-:W-:-:S02]  /*20e0*/  FFMA R65, R65, R21, R60 ;  /* 0x0000001541417223 */ /* 0x000fc4000000003c */
[----:B------:R-:W5:Y:S01]  /*20f0*/  LDS R57, [R26+UR4+0x8c] ;  /* 0x00008c041a397984 */ /* 0x000f620008000800 */
[----:B------:R-:W-:-:S03]  /*2100*/  FFMA R64, R64, R22, R63 ;  /* 0x0000001640407223 */ /* 0x000fc6000000003f */
[----:B------:R-:W5:Y:S01]  /*2110*/  LDS R54, [R26+UR4+0x80] ;  /* 0x000080041a367984 */ /* 0x000f620008000800 */
[----:B------:R-:W-:-:S03]  /*2120*/  FFMA R66, R66, R22, R65 ;  /* 0x0000001642427223 */ /* 0x000fc60000000041 */
[----:B------:R-:W5:Y:S04]  /*2130*/  LDS R56, [R26+UR4+0x90] ;  /* 0x000090041a387984 */ /* 0x000f680008000800 */
[----:B------:R-:W5:Y:S01]  /*2140*/  LDS R58, [R26+UR4+0xa0] ;  /* 0x0000a0041a3a7984 */ /* 0x000f620008000800 */
[----:B------:R-:W-:-:S03]  /*2150*/  FFMA R73, R73, R23, R62 ;  /* 0x0000001749497223 */ /* 0x000fc6000000003e */
[----:B------:R-:W5:Y:S01]  /*2160*/  LDS R63, [R26+UR4+0xf0] ;  /* 0x0000f0041a3f7984 */ /* 0x000f620008000800 */
[----:B------:R-:W-:-:S03]  /*2170*/  FFMA R75, R75, R23, R64 ;  /* 0x000000174b4b7223 */ /* 0x000fc60000000040 */
[----:B------:R-:W5:Y:S01]  /*2180*/  LDS R65, [R26+UR4+0x100] ;  /* 0x000100041a417984 */ /* 0x000f620008000800 */
[----:B0-----:R-:W-:Y:S01]  /*2190*/  FFMA R68, R42, R12, R69 ;  /* 0x0000000c2a447223 */ /* 0x001fe20000000045 */
[----:B------:R-:W-:Y:S02]  /*21a0*/  FFMA R33, R13, R33, R40 ;  /* 0x000000210d217223 */ /* 0x000fe40000000028 */
[----:B------:R-:W0:Y:S01]  /*21b0*/  LDS R67, [R26+UR4+0x110] ;  /* 0x000110041a437984 */ /* 0x000e220008000800 */
[----:B------:R-:W-:-:S03]  /*21c0*/  FFMA R42, R8, R31, R29 ;  /* 0x0000001f082a7223 */ /* 0x000fc6000000001d */
[----:B------:R-:W0:Y:S01]  /*21d0*/  LDS R60, [R26+UR4+-0x180] ;  /* 0xfffe80041a3c7984 */ /* 0x000e220008000800 */
[----:B------:R-:W-:-:S03]  /*21e0*/  FFMA R44, R44, R14, R33 ;  /* 0x0000000e2c2c7223 */ /* 0x000fc60000000021 */
[----:B------:R-:W0:Y:S04]  /*21f0*/  LDS R62, [R26+UR4+0xf4] ;  /* 0x0000f4041a3e7984 */ /* 0x000e280008000800 */
[----:B------:R-:W0:Y:S01]  /*2200*/  LDS R64, [R26+UR4+0x104] ;  /* 0x000104041a407984 */ /* 0x000e220008000800 */
[-C--:B------:R-:W-:Y:S01]  /*2210*/  FFMA R72, R72, R12.reuse, R71 ;  /* 0x0000000c48487223 */ /* 0x080fe20000000047 */
[-C--:B------:R-:W-:Y:S01]  /*2220*/  FFMA R74, R74, R12.reuse, R73 ;  /* 0x0000000c4a4a7223 */ /* 0x080fe20000000049 */
[----:B------:R-:W-:Y:S01]  /*2230*/  FFMA R76, R76, R12, R75 ;  /* 0x0000000c4c4c7223 */ /* 0x000fe2000000004b */
[----:B-1----:R-:W-:Y:S01]  /*2240*/  FFMA R39, R39, R9, R42 ;  /* 0x0000000927277223 */ /* 0x002fe2000000002a */
[----:B------:R-:W-:Y:S01]  /*2250*/  FFMA R37, R13, R37, R36 ;  /* 0x000000250d257223 */ /* 0x000fe20000000024 */
[----:B------:R-:W1:Y:S01]  /*2260*/  LDS R71, [R26+UR4+-0x17c] ;  /* 0xfffe84041a477984 */ /* 0x000e620008000800 */
[----:B------:R-:W-:-:S03]  /*2270*/  FFMA R41, R41, R15, R44 ;  /* 0x0000000f29297223 */ /* 0x000fc6000000002c */
[----:B------:R-:W1:Y:S01]  /*2280*/  LDS R73, [R26+UR4+0xf8] ;  /* 0x0000f8041a497984 */ /* 0x000e620008000800 */
[----:B------:R-:W-:-:S03]  /*2290*/  FFMA R77, R77, R23, R66 ;  /* 0x000000174d4d7223 */ /* 0x000fc60000000042 */
[----:B------:R-:W1:Y:S01]  /*22a0*/  LDS R75, [R26+UR4+0x108] ;  /* 0x000108041a4b7984 */ /* 0x000e620008000800 */
[----:B--2---:R-:W-:Y:S01]  /*22b0*/  FFMA R50, R50, R10, R39 ;  /* 0x0000000a32327223 */ /* 0x004fe20000000027 */
[-C--:B---3--:R-:W-:Y:S02]  /*22c0*/  FFMA R48, R48, R14.reuse, R37 ;  /* 0x0000000e30307223 */ /* 0x088fe40000000025 */
[----:B------:R-:W2:Y:S01]  /*22d0*/  LDS R66, [R26+UR4+0x114] ;  /* 0x000114041a427984 */ /* 0x000ea20008000800 */
[----:B------:R-:W-:Y:S01]  /*22e0*/  FFMA R36, R16, R49, R41 ;  /* 0x0000003110247223 */ /* 0x000fe20000000029 */
[----:B------:R-:W-:Y:S01]  /*22f0*/  FFMA R35, R13, R35, R38 ;  /* 0x000000230d237223 */ /* 0x000fe20000000026 */
[----:B----4-:R-:W-:Y:S01]  /*2300*/  FFMA R47, R47, R11, R50 ;  /* 0x0000000b2f2f7223 */ /* 0x010fe20000000032 */
[----:B-----5:R-:W-:Y:S01]  /*2310*/  FFMA R45, R45, R15, R48 ;  /* 0x0000000f2d2d7223 */ /* 0x020fe20000000030 */
[----:B------:R-:W-:Y:S01]  /*2320*/  FFMA R55, R55, R17, R36 ;  /* 0x0000001137377223 */ /* 0x000fe20000000024 */
[----:B------:R-:W-:Y:S01]  /*2330*/  FFMA R46, R46, R14, R35 ;  /* 0x0000000e2e2e7223 */ /* 0x000fe20000000023 */
[----:B------:R-:W-:Y:S01]  /*2340*/  FFMA R38, R20, R53, R47 ;  /* 0x0000003514267223 */ /* 0x000fe2000000002f */
[----:B------:R-:W-:Y:S01]  /*2350*/  FFMA R36, R16, R51, R45 ;  /* 0x0000003310247223 */ /* 0x000fe2000000002d */
[----:B------:R-:W3:Y:S01]  /*2360*/  LDS R29, [R26+UR4+0x30] ;  /* 0x000030041a1d7984 */ /* 0x000ee20008000800 */
[----:B------:R-:W-:-:S03]  /*2370*/  FFMA R43, R43, R15, R46 ;  /* 0x0000000f2b2b7223 */ /* 0x000fc6000000002e */
[----:B------:R-:W4:Y:S01]  /*2380*/  LDS R31, [R26+UR4+0x40] ;  /* 0x000040041a1f7984 */ /* 0x000f220008000800 */
[----:B------:R-:W-:-:S03]  /*2390*/  FFMA R61, R61, R21, R38 ;  /* 0x000000153d3d7223 */ /* 0x000fc60000000026 */
[----:B------:R-:W5:Y:S01]  /*23a0*/  LDS R33, [R26+UR4+0x50] ;  /* 0x000050041a217984 */ /* 0x000f620008000800 */
[----:B------:R-:W-:-:S03]  /*23b0*/  FFMA R59, R59, R17, R36 ;  /* 0x000000113b3b7223 */ /* 0x000fc60000000024 */
[----:B------:R-:W5:Y:S01]  /*23c0*/  LDS R35, [R26+UR4+0x60] ;  /* 0x000060041a237984 */ /* 0x000f620008000800 */
[----:B------:R-:W-:-:S03]  /*23d0*/  FFMA R52, R16, R52, R43 ;  /* 0x0000003410347223 */ /* 0x000fc6000000002b */
[----:B------:R-:W5:Y:S04]  /*23e0*/  LDS R36, [R26+UR4+0x34] ;  /* 0x000034041a247984 */ /* 0x000f680008000800 */
[----:B------:R-:W5:Y:S04]  /*23f0*/  LDS R38, [R26+UR4+0x44] ;  /* 0x000044041a267984 */ /* 0x000f680008000800 */
[----:B------:R-:W5:Y:S04]  /*2400*/  LDS R40, [R26+UR4+0x54] ;  /* 0x000054041a287984 */ /* 0x000f680008000800 */
[----:B------:R-:W5:Y:S01]  /*2410*/  LDS R42, [R26+UR4+0x64] ;  /* 0x000064041a2a7984 */ /* 0x000f620008000800 */
[----:B------:R-:W-:-:S03]  /*2420*/  FFMA R57, R57, R17, R52 ;  /* 0x0000001139397223 */ /* 0x000fc60000000034 */
[----:B------:R-:W5:Y:S04]  /*2430*/  LDS R37, [R26+UR4+0x38] ;  /* 0x000038041a257984 */ /* 0x000f680008000800 */
[----:B------:R-:W5:Y:S04]  /*2440*/  LDS R39, [R26+UR4+0x48] ;  /* 0x000048041a277984 */ /* 0x000f680008000800 */
[----:B------:R-:W5:Y:S04]  /*2450*/  LDS R41, [R26+UR4+0x58] ;  /* 0x000058041a297984 */ /* 0x000f680008000800 */
[----:B------:R-:W5:Y:S01]  /*2460*/  LDS R43, [R26+UR4+0x68] ;  /* 0x000068041a2b7984 */ /* 0x000f620008000800 */
[-C--:B------:R-:W-:Y:S01]  /*2470*/  FFMA R54, R54, R18.reuse, R55 ;  /* 0x0000001236367223 */ /* 0x080fe20000000037 */
[----:B------:R-:W-:-:S02]  /*2480*/  FFMA R56, R56, R18, R57 ;  /* 0x0000001238387223 */ /* 0x000fc40000000039 */
[----:B------:R-:W5:Y:S01]  /*2490*/  LDS R44, [R26+UR4+0xa8] ;  /* 0x0000a8041a2c7984 */ /* 0x000f620008000800 */
[----:B------:R-:W-:-:S03]  /*24a0*/  FFMA R58, R58, R18, R59 ;  /* 0x000000123a3a7223 */ /* 0x000fc6000000003b */
[----:B------:R-:W5:Y:S04]  /*24b0*/  LDS R46, [R26+UR4+0xb8] ;  /* 0x0000b8041a2e7984 */ /* 0x000f680008000800 */
[----:B------:R-:W5:Y:S04]  /*24c0*/  LDS R48, [R26+UR4+0xc8] ;  /* 0x0000c8041a307984 */ /* 0x000f680008000800 */
[----:B------:R-:W5:Y:S01]  /*24d0*/  LDS R50, [R26+UR4+0xd8] ;  /* 0x0000d8041a327984 */ /* 0x000f620008000800 */
[-C--:B------:R-:W-:Y:S01]  /*24e0*/  FFMA R63, R63, R19.reuse, R54 ;  /* 0x000000133f3f7223 */ /* 0x080fe20000000036 */
[----:B------:R-:W-:-:S02]  /*24f0*/  FFMA R65, R65, R19, R56 ;  /* 0x0000001341417223 */ /* 0x000fc40000000038 */
[----:B------:R-:W5:Y:S01]  /*2500*/  LDS R45, [R26+UR4+0xac] ;  /* 0x0000ac041a2d7984 */ /* 0x000f620008000800 */
[----:B0-----:R-:W-:-:S03]  /*2510*/  FFMA R67, R67, R19, R58 ;  /* 0x0000001343437223 */ /* 0x001fc6000000003a */
[----:B------:R-:W0:Y:S04]  /*2520*/  LDS R47, [R26+UR4+0xbc] ;  /* 0x0000bc041a2f7984 */ /* 0x000e280008000800 */
[----:B------:R-:W0:Y:S04]  /*2530*/  LDS R49, [R26+UR4+0xcc] ;  /* 0x0000cc041a317984 */ /* 0x000e280008000800 */
[----:B------:R-:W0:Y:S01]  /*2540*/  LDS R51, [R26+UR4+0xdc] ;  /* 0x0000dc041a337984 */ /* 0x000e220008000800 */
[----:B------:R-:W-:Y:S01]  /*2550*/  FFMA R60, R60, R22, R61 ;  /* 0x000000163c3c7223 */ /* 0x000fe2000000003d */
[----:B------:R-:W-:-:S02]  /*2560*/  FFMA R62, R6, R62, R63 ;  /* 0x0000003e063e7223 */ /* 0x000fc4000000003f */
[----:B------:R-:W0:Y:S01]  /*2570*/  LDS R52, [R26+UR4+0xb0] ;  /* 0x0000b0041a347984 */ /* 0x000e220008000800 */
[----:B------:R-:W-:-:S03]  /*2580*/  FFMA R64, R6, R64, R65 ;  /* 0x0000004006407223 */ /* 0x000fc60000000041 */
[----:B------:R-:W0:Y:S04]  /*2590*/  LDS R54, [R26+UR4+0xc0] ;  /* 0x0000c0041a367984 */ /* 0x000e280008000800 */
[----:B------:R-:W0:Y:S04]  /*25a0*/  LDS R56, [R26+UR4+0xd0] ;  /* 0x0000d0041a387984 */ /* 0x000e280008000800 */
[----:B------:R-:W0:Y:S01]  /*25b0*/  LDS R58, [R26+UR4+0xe0] ;  /* 0x0000e0041a3a7984 */ /* 0x000e220008000800 */
[----:B-1----:R-:W-:-:S03]  /*25c0*/  FFMA R71, R71, R23, R60 ;  /* 0x0000001747477223 */ /* 0x002fc6000000003c */
[----:B------:R-:W1:Y:S04]  /*25d0*/  LDS R53, [R26+UR4+0x120] ;  /* 0x000120041a357984 */ /* 0x000e680008000800 */
[----:B------:R-:W1:Y:S04]  /*25e0*/  LDS R55, [R26+UR4+0x130] ;  /* 0x000130041a377984 */ /* 0x000e680008000800 */
[----:B------:R-:W1:Y:S04]  /*25f0*/  LDS R57, [R26+UR4+0x140] ;  /* 0x000140041a397984 */ /* 0x000e680008000800 */
[----:B------:R-:W1:Y:S04]  /*2600*/  LDS R59, [R26+UR4+0x150] ;  /* 0x000150041a3b7984 */ /* 0x000e680008000800 */
[----:B------:R2:W-:Y:S04]  /*2610*/  STL [R27+-0x410], R72 ;  /* 0xfffbf0481b007387 */ /* 0x0005e80000100800 */
[----:B------:R3:W-:Y:S04]  /*2620*/  STL [R27+-0x210], R74 ;  /* 0xfffdf04a1b007387 */ /* 0x0007e80000100800 */
[----:B------:R-:W-:Y:S01]  /*2630*/  STL [R27+0x3f0], R68 ;  /* 0x0003f0441b007387 */ /* 0x000fe20000100800 */
[----:B--2---:R-:W-:-:S03]  /*2640*/  FFMA R72, R73, R7, R62 ;  /* 0x0000000749487223 */ /* 0x004fc6000000003e */
[----:B------:R-:W2:Y:S01]  /*2650*/  LDS R60, [R26+UR4+0x124] ;  /* 0x000124041a3c7984 */ /* 0x000ea20008000800 */
[----:B---3--:R-:W-:-:S03]  /*2660*/  FFMA R74, R75, R7, R64 ;  /* 0x000000074b4a7223 */ /* 0x008fc60000000040 */
[----:B------:R-:W3:Y:S01]  /*2670*/  LDS R62, [R26+UR4+0x134] ;  /* 0x000134041a3e7984 */ /* 0x000ee20008000800 */
[----:B------:R-:W-:-:S03]  /*2680*/  FFMA R66, R6, R66, R67 ;  /* 0x0000004206427223 */ /* 0x000fc60000000043 */
[----:B------:R-:W3:Y:S04]  /*2690*/  LDS R64, [R26+UR4+0x144] ;  /* 0x000144041a407984 */ /* 0x000ee80008000800 */
[----:B------:R-:W3:Y:S04]  /*26a0*/  LDS R68, [R26+UR4+0x154] ;  /* 0x000154041a447984 */ /* 0x000ee80008000800 */
[----:B------:R-:W-:Y:S04]  /*26b0*/  STL [R27+-0x610], R70 ;  /* 0xfff9f0461b007387 */ /* 0x000fe80000100800 */
[----:B------:R-:W3:Y:S04]  /*26c0*/  LDS R70, [R26+UR4+-0x178] ;  /* 0xfffe88041a467984 */ /* 0x000ee80008000800 */
[----:B------:R-:W3:Y:S04]  /*26d0*/  LDS R61, [R26+UR4+0x118] ;  /* 0x000118041a3d7984 */ /* 0x000ee80008000800 */
[----:B------:R-:W3:Y:S04]  /*26e0*/  LDS R63, [R26+UR4+0x128] ;  /* 0x000128041a3f7984 */ /* 0x000ee80008000800 */
[----:B------:R-:W3:Y:S04]  /*26f0*/  LDS R65, [R26+UR4+0x138] ;  /* 0x000138041a417984 */ /* 0x000ee80008000800 */
[----:B------:R-:W3:Y:S04]  /*2700*/  LDS R67, [R26+UR4+0x148] ;  /* 0x000148041a437984 */ /* 0x000ee80008000800 */
[----:B------:R-:W3:Y:S01]  /*2710*/  LDS R69, [R26+UR4+0x158] ;  /* 0x000158041a457984 */ /* 0x000ee20008000800 */
[C---:B------:R-:W-:Y:S01]  /*2720*/  FFMA R29, R13.reuse, R29, R34 ;  /* 0x0000001d0d1d7223 */ /* 0x040fe20000000022 */
[C---:B----4-:R-:W-:Y:S01]  /*2730*/  FFMA R31, R13.reuse, R31, R32 ;  /* 0x0000001f0d1f7223 */ /* 0x050fe20000000020 */
[C---:B-----5:R-:W-:Y:S01]  /*2740*/  FFMA R33, R13.reuse, R33, R30 ;  /* 0x000000210d217223 */ /* 0x060fe2000000001e */
[----:B------:R-:W-:Y:S01]  /*2750*/  FFMA R35, R13, R35, R28 ;  /* 0x000000230d237223 */ /* 0x000fe2000000001c */
[-C--:B------:R-:W-:Y:S01]  /*2760*/  FFMA R36, R36, R14.reuse, R29 ;  /* 0x0000000e24247223 */ /* 0x080fe2000000001d */
[-C--:B------:R-:W-:Y:S01]  /*2770*/  FFMA R38, R38, R14.reuse, R31 ;  /* 0x0000000e26267223 */ /* 0x080fe2000000001f */
[-C--:B------:R-:W-:Y:S01]  /*2780*/  FFMA R40, R40, R14.reuse, R33 ;  /* 0x0000000e28287223 */ /* 0x080fe20000000021 */
[----:B------:R-:W-:Y:S01]  /*2790*/  FFMA R42, R42, R14, R35 ;  /* 0x0000000e2a2a7223 */ /* 0x000fe20000000023 */
[-C--:B------:R-:W-:Y:S01]  /*27a0*/  FFMA R37, R37, R15.reuse, R36 ;  /* 0x0000000f25257223 */ /* 0x080fe20000000024 */
[-C--:B------:R-:W-:Y:S01]  /*27b0*/  FFMA R39, R39, R15.reuse, R38 ;  /* 0x0000000f27277223 */ /* 0x080fe20000000026 */
[-C--:B------:R-:W-:Y:S01]  /*27c0*/  FFMA R41, R41, R15.reuse, R40 ;  /* 0x0000000f29297223 */ /* 0x080fe20000000028 */
[----:B------:R-:W-:Y:S01]  /*27d0*/  FFMA R43, R43, R15, R42 ;  /* 0x0000000f2b2b7223 */ /* 0x000fe2000000002a */
[C---:B------:R-:W-:Y:S01]  /*27e0*/  FFMA R44, R16.reuse, R44, R37 ;  /* 0x0000002c102c7223 */ /* 0x040fe20000000025 */
[C---:B------:R-:W-:Y:S01]  /*27f0*/  FFMA R46, R16.reuse, R46, R39 ;  /* 0x0000002e102e7223 */ /* 0x040fe20000000027 */
[C---:B------:R-:W-:Y:S01]  /*2800*/  FFMA R48, R16.reuse, R48, R41 ;  /* 0x0000003010307223 */ /* 0x040fe20000000029 */
[----:B------:R-:W-:Y:S01]  /*2810*/  FFMA R50, R16, R50, R43 ;  /* 0x0000003210327223 */ /* 0x000fe2000000002b */
[-C--:B------:R-:W-:Y:S01]  /*2820*/  FFMA R45, R45, R17.reuse, R44 ;  /* 0x000000112d2d7223 */ /* 0x080fe2000000002c */
[-C--:B0-----:R-:W-:Y:S01]  /*2830*/  FFMA R47, R47, R17.reuse, R46 ;  /* 0x000000112f2f7223 */ /* 0x081fe2000000002e */
[-C--:B------:R-:W-:Y:S01]  /*2840*/  FFMA R49, R49, R17.reuse, R48 ;  /* 0x0000001131317223 */ /* 0x080fe20000000030 */
[----:B------:R-:W-:Y:S01]  /*2850*/  FFMA R51, R51, R17, R50 ;  /* 0x0000001133337223 */ /* 0x000fe20000000032 */
[-C--:B------:R-:W-:Y:S01]  /*2860*/  FFMA R52, R52, R18.reuse, R45 ;  /* 0x0000001234347223 */ /* 0x080fe2000000002d */
[-C--:B------:R-:W-:Y:S01]  /*2870*/  FFMA R54, R54, R18.reuse, R47 ;  /* 0x0000001236367223 */ /* 0x080fe2000000002f */
[-C--:B------:R-:W-:Y:S01]  /*2880*/  FFMA R56, R56, R18.reuse, R49 ;  /* 0x0000001238387223 */ /* 0x080fe20000000031 */
[----:B------:R-:W-:Y:S01]  /*2890*/  FFMA R58, R58, R18, R51 ;  /* 0x000000123a3a7223 */ /* 0x000fe20000000033 */
[----:B------:R-:W-:Y:S01]  /*28a0*/  UIADD3 UR4, UPT, UPT, UR4, 0x78, URZ ;  /* 0x0000007804047890 */ /* 0x000fe2000fffe0ff */
[-C--:B-1----:R-:W-:Y:S01]  /*28b0*/  FFMA R53, R53, R19.reuse, R52 ;  /* 0x0000001335357223 */ /* 0x082fe20000000034 */
[-C--:B------:R-:W-:Y:S01]  /*28c0*/  FFMA R55, R55, R19.reuse, R54 ;  /* 0x0000001337377223 */ /* 0x080fe20000000036 */
[-C--:B------:R-:W-:Y:S01]  /*28d0*/  FFMA R57, R57, R19.reuse, R56 ;  /* 0x0000001339397223 */ /* 0x080fe20000000038 */
[----:B------:R-:W-:Y:S01]  /*28e0*/  FFMA R59, R59, R19, R58 ;  /* 0x000000133b3b7223 */ /* 0x000fe2000000003a */
[----:B------:R-:W-:Y:S01]  /*28f0*/  UISETP.NE.AND UP0, UPT, UR4, 0x4b0, UPT ;  /* 0x000004b00400788c */ /* 0x000fe2000bf05270 */
[C---:B--2---:R-:W-:Y:S01]  /*2900*/  FFMA R60, R6.reuse, R60, R53 ;  /* 0x0000003c063c7223 */ /* 0x044fe20000000035 */
[C---:B---3--:R-:W-:Y:S01]  /*2910*/  FFMA R62, R6.reuse, R62, R55 ;  /* 0x0000003e063e7223 */ /* 0x048fe20000000037 */
[C---:B------:R-:W-:Y:S01]  /*2920*/  FFMA R64, R6.reuse, R64, R57 ;  /* 0x0000004006407223 */ /* 0x040fe20000000039 */
[----:B------:R-:W-:Y:S01]  /*2930*/  FFMA R68, R6, R68, R59 ;  /* 0x0000004406447223 */ /* 0x000fe2000000003b */
[-C--:B------:R-:W-:Y:S01]  /*2940*/  FFMA R78, R78, R12.reuse, R77 ;  /* 0x0000000c4e4e7223 */ /* 0x080fe2000000004d */
[----:B------:R-:W-:Y:S01]  /*2950*/  FFMA R70, R70, R12, R71 ;  /* 0x0000000c46467223 */ /* 0x000fe20000000047 */
[-C--:B------:R-:W-:Y:S01]  /*2960*/  FFMA R66, R61, R7.reuse, R66 ;  /* 0x000000073d427223 */ /* 0x080fe20000000042 */
[-C--:B------:R-:W-:Y:S01]  /*2970*/  FFMA R60, R63, R7.reuse, R60 ;  /* 0x000000073f3c7223 */ /* 0x080fe2000000003c */
[-C--:B------:R-:W-:Y:S01]  /*2980*/  FFMA R62, R65, R7.reuse, R62 ;  /* 0x00000007413e7223 */ /* 0x080fe2000000003e */
[-C--:B------:R-:W-:Y:S01]  /*2990*/  FFMA R64, R67, R7.reuse, R64 ;  /* 0x0000000743407223 */ /* 0x080fe20000000040 */
[----:B------:R-:W-:Y:S01]  /*29a0*/  FFMA R68, R69, R7, R68 ;  /* 0x0000000745447223 */ /* 0x000fe20000000044 */
[----:B------:R-:W-:Y:S04]  /*29b0*/  STL [R27+-0x10], R76 ;  /* 0xfffff04c1b007387 */ /* 0x000fe80000100800 */
[----:B------:R-:W-:Y:S04]  /*29c0*/  STL [R27+0x1f0], R78 ;  /* 0x0001f04e1b007387 */ /* 0x000fe80000100800 */
[----:B------:R-:W-:Y:S04]  /*29d0*/  STL [R27+0x5f0], R70 ;  /* 0x0005f0461b007387 */ /* 0x000fe80000100800 */
[----:B------:R-:W-:Y:S04]  /*29e0*/  STL [R27+-0x600], R72 ;  /* 0xfffa00481b007387 */ /* 0x000fe80000100800 */
[----:B------:R-:W-:Y:S04]  /*29f0*/  STL [R27+-0x400], R74 ;  /* 0xfffc004a1b007387 */ /* 0x000fe80000100800 */
[----:B------:R-:W-:Y:S04]  /*2a00*/  STL [R27+-0x200], R66 ;  /* 0xfffe00421b007387 */ /* 0x000fe80000100800 */
[----:B------:R-:W-:Y:S04]  /*2a10*/  STL [R27], R60 ;  /* 0x0000003c1b007387 */ /* 0x000fe80000100800 */
[----:B------:R-:W-:Y:S04]  /*2a20*/  STL [R27+0x200], R62 ;  /* 0x0002003e1b007387 */ /* 0x000fe80000100800 */
[----:B------:R-:W-:Y:S04]  /*2a30*/  STL [R27+0x400], R64 ;  /* 0x000400401b007387 */ /* 0x000fe80000100800 */
[----:B------:R0:W-:Y:S02]  /*2a40*/  STL [R27+0x600], R68 ;  /* 0x000600441b007387 */ /* 0x0001e40000100800 */
[----:B0-----:R-:W-:Y:S01]  /*2a50*/  IADD3 R27, PT, PT, R27, 0x4, RZ ;  /* 0x000000041b1b7810 */ /* 0x001fe20007ffe0ff */
[----:B------:R-:W-:Y:S06]  /*2a60*/  BRA.U UP0, `(.L_x_5) ;  /* 0xffffffed00907547 */ /* 0x000fec000b83ffff */
[----:B------:R-:W-:Y:S05]  /*2a70*/  @P0 BRA `(.L_x_6) ;  /* 0xffffffec00780947 */ /* 0x000fea000383ffff */
[----:B------:R-:W0:Y:S01]  /*2a80*/  LDC.64 R6, c[0x0][0x390] ;  /* 0x0000e400ff067b82 */ /* 0x000e220000000a00 */
[----:B------:R-:W-:Y:S01]  /*2a90*/  IADD3 R3, PT, PT, R2, R3, R0 ;  /* 0x0000000302037210 */ /* 0x000fe20007ffe000 */
[----:B------:R-:W-:-:S04]  /*2aa0*/  UMOV UR4, URZ ;  /* 0x000000ff00047c82 */ /* 0x000fc80008000000 */
[----:B------:R-:W-:-:S07]  /*2ab0*/  IMAD R9, R4, 0x620, R3 ;  /* 0x0000062004097824 */ /* 0x000fce00078e0203 */
.L_x_7:
[----:B-1----:R-:W2:Y:S04]  /*2ac0*/  LDL.128 R12, [R5+-0x610] ;  /* 0xfff9f000050c7983 */ /* 0x002ea80000100c00 */
[----:B------:R-:W3:Y:S04]  /*2ad0*/  LDL.128 R16, [R5+-0x410] ;  /* 0xfffbf00005107983 */ /* 0x000ee80000100c00 */
[----:B------:R-:W4:Y:S04]  /*2ae0*/  LDL.128 R20, [R5+-0x210] ;  /* 0xfffdf00005147983 */ /* 0x000f280000100c00 */
[----:B------:R-:W5:Y:S04]  /*2af0*/  LDL.128 R24, [R5+-0x10] ;  /* 0xfffff00005187983 */ /* 0x000f680000100c00 */
[----:B------:R-:W5:Y:S04]  /*2b00*/  LDL.128 R28, [R5+0x1f0] ;  /* 0x0001f000051c7983 */ /* 0x000f680000100c00 */
[----:B------:R-:W5:Y:S04]  /*2b10*/  LDL.128 R32, [R5+0x3f0] ;  /* 0x0003f00005207983 */ /* 0x000f680000100c00 */
[----:B------:R-:W5:Y:S04]  /*2b20*/  LDL.128 R36, [R5+0x5f0] ;  /* 0x0005f00005247983 */ /* 0x000f680000100c00 */
[----:B------:R-:W5:Y:S04]  /*2b30*/  LDL.128 R40, [R5+-0x600] ;  /* 0xfffa000005287983 */ /* 0x000f680000100c00 */
[----:B------:R-:W5:Y:S04]  /*2b40*/  LDL.128 R44, [R5+-0x400] ;  /* 0xfffc0000052c7983 */ /* 0x000f680000100c00 */
[----:B------:R-:W5:Y:S04]  /*2b50*/  LDL.128 R48, [R5+-0x200] ;  /* 0xfffe000005307983 */ /* 0x000f680000100c00 */
[----:B------:R-:W5:Y:S04]  /*2b60*/  LDL.128 R52, [R5] ;  /* 0x0000000005347983 */ /* 0x000f680000100c00 */
[----:B------:R-:W5:Y:S04]  /*2b70*/  LDL.128 R56, [R5+0x200] ;  /* 0x0002000005387983 */ /* 0x000f680000100c00 */
[----:B------:R-:W5:Y:S04]  /*2b80*/  LDL.128 R60, [R5+0x400] ;  /* 0x00040000053c7983 */ /* 0x000f680000100c00 */
[----:B------:R1:W5:Y:S01]  /*2b90*/  LDL.128 R64, [R5+0x600] ;  /* 0x0006000005407983 */ /* 0x0003620000100c00 */
[C---:B0-----:R-:W-:Y:S01]  /*2ba0*/  IMAD.WIDE.U32 R2, R9.reuse, 0x4, R6 ;  /* 0x0000000409027825 */ /* 0x041fe200078e0006 */
[----:B------:R-:W-:Y:S01]  /*2bb0*/  UIADD3 UR4, UPT, UPT, UR4, 0x1, URZ ;  /* 0x0000000104047890 */ /* 0x000fe2000fffe0ff */
[----:B------:R-:W-:-:S03]  /*2bc0*/  IADD3 R9, PT, PT, R9, 0x18800, RZ ;  /* 0x0001880009097810 */ /* 0x000fc60007ffe0ff */
[----:B------:R-:W-:Y:S01]  /*2bd0*/  UISETP.NE.AND UP0, UPT, UR4, 0x10, UPT ;  /* 0x000000100400788c */ /* 0x000fe2000bf05270 */
[----:B-1----:R-:W-:Y:S01]  /*2be0*/  IADD3 R5, PT, PT, R5, 0x20, RZ ;  /* 0x0000002005057810 */ /* 0x002fe20007ffe0ff */
[----:B--2---:R1:W-:Y:S04]  /*2bf0*/  STG.E desc[UR8][R2.64], R12 ;  /* 0x0000000c02007986 */ /* 0x0043e8000c101908 */
[----:B------:R1:W-:Y:S04]  /*2c00*/  STG.E desc[UR8][R2.64+0x70], R13 ;  /* 0x0000700d02007986 */ /* 0x0003e8000c101908 */
[----:B------:R1:W-:Y:S04]  /*2c10*/  STG.E desc[UR8][R2.64+0xe0], R14 ;  /* 0x0000e00e02007986 */ /* 0x0003e8000c101908 */
[----:B------:R1:W-:Y:S04]  /*2c20*/  STG.E desc[UR8][R2.64+0x150], R15 ;  /* 0x0001500f02007986 */ /* 0x0003e8000c101908 */
[----:B---3--:R1:W-:Y:S04]  /*2c30*/  STG.E desc[UR8][R2.64+0x10], R16 ;  /* 0x0000101002007986 */ /* 0x0083e8000c101908 */
[----:B------:R1:W-:Y:S04]  /*2c40*/  STG.E desc[UR8][R2.64+0x80], R17 ;  /* 0x0000801102007986 */ /* 0x0003e8000c101908 */
[----:B------:R1:W-:Y:S04]  /*2c50*/  STG.E desc[UR8][R2.64+0xf0], R18 ;  /* 0x0000f01202007986 */ /* 0x0003e8000c101908 */
[----:B------:R1:W-:Y:S04]  /*2c60*/  STG.E desc[UR8][R2.64+0x160], R19 ;  /* 0x0001601302007986 */ /* 0x0003e8000c101908 */
[----:B----4-:R1:W-:Y:S04]  /*2c70*/  STG.E desc[UR8][R2.64+0x20], R20 ;  /* 0x0000201402007986 */ /* 0x0103e8000c101908 */
[----:B------:R1:W-:Y:S04]  /*2c80*/  STG.E desc[UR8][R2.64+0x90], R21 ;  /* 0x0000901502007986 */ /* 0x0003e8000c101908 */
[----:B------:R1:W-:Y:S04]  /*2c90*/  STG.E desc[UR8][R2.64+0x100], R22 ;  /* 0x0001001602007986 */ /* 0x0003e8000c101908 */
[----:B------:R1:W-:Y:S04]  /*2ca0*/  STG.E desc[UR8][R2.64+0x170], R23 ;  /* 0x0001701702007986 */ /* 0x0003e8000c101908 */
[----:B-----5:R1:W-:Y:S04]  /*2cb0*/  STG.E desc[UR8][R2.64+0x30], R24 ;  /* 0x0000301802007986 */ /* 0x0203e8000c101908 */
[----:B------:R1:W-:Y:S04]  /*2cc0*/  STG.E desc[UR8][R2.64+0xa0], R25 ;  /* 0x0000a01902007986 */ /* 0x0003e8000c101908 */
        /* <DEDUP_REMOVED lines=41> */
[----:B------:R1:W-:Y:S01]  /*2f60*/  STG.E desc[UR8][R2.64+0xdf0], R67 ;  /* 0x000df04302007986 */ /* 0x0003e2000c101908 */
[----:B------:R-:W-:Y:S05]  /*2f70*/  BRA.U UP0, `(.L_x_7) ;  /* 0xfffffff900d07547 */ /* 0x000fea000b83ffff */
[----:B------:R-:W-:Y:S05]  /*2f80*/  EXIT ;  /* 0x000000000000794d */ /* 0x000fea0003800000 */
.L_x_8:
[----:B------:R-:W-:-:S00]  /*2f90*/  BRA `(.L_x_8) ;  /* 0xfffffffc00fc7947 */ /* 0x000fc0000383ffff */
[----:B------:R-:W-:-:S00]  /*2fa0*/  NOP ;  /* 0x0000000000007918 */ /* 0x000fc00000000000 */
        /* <DEDUP_REMOVED lines=13> */
.L_x_9:


//--------------------- .nv.shared.mydwconv_kernel0 --------------------------
	.section	.nv.shared.mydwconv_kernel0,"aw",@nobits
	.sectionflags	@""
	.align	4
.nv.shared.mydwconv_kernel0:
	.zero		24136


//--------------------- .nv.shared.reserved.0     --------------------------
	.section	.nv.shared.reserved.0,"aw",@nobits
	.weak		__nv_reservedSMEM_offset_0_alias
	.size		__nv_reservedSMEM_offset_0_alias, 0, 64
	.other		__nv_reservedSMEM_offset_0_alias,@"STO_CUDA_RESERVED_SHARED STV_DEFAULT"
__nv_reservedSMEM_offset_0_alias:
	.zero		0
	.zero		64


//--------------------- .nv.constant0.mydwconv_kernel0 --------------------------
	.section	.nv.constant0.mydwconv_kernel0,"a",@progbits
	.sectionflags	@""
	.align	4
.nv.constant0.mydwconv_kernel0:
	.zero		920


//--------------------- SYMBOLS --------------------------

	.type		.nv.reservedSmem.offset0,@object
	.size		.nv.reservedSmem.offset0,0x4
	.type		.nv.reservedSmem.cap,@object
	.size		.nv.reservedSmem.cap,0x4
